//
// Generated by NVIDIA NVVM Compiler
//
// Compiler Build ID: CL-36424714
// Cuda compilation tools, release 13.0, V13.0.88
// Based on NVVM 20.0.0
//

.version 9.0
.target sm_100
.address_size 64

	// .globl	_Z8md5_calcPcPjij
.const .align 4 .b8 k[256];
.const .align 4 .b8 rconst[64];
.const .align 4 .b8 target[16];
.extern .shared .align 16 .b8 memory[];

.visible .entry _Z8md5_calcPcPjij(
	.param .u64 .ptr .align 1 _Z8md5_calcPcPjij_param_0,
	.param .u64 .ptr .align 1 _Z8md5_calcPcPjij_param_1,
	.param .u32 _Z8md5_calcPcPjij_param_2,
	.param .u32 _Z8md5_calcPcPjij_param_3
)
{
	.reg .pred 	%p<20>;
	.reg .b16 	%rs<19>;
	.reg .b32 	%r<651>;
	.reg .b64 	%rd<26>;

	ld.param.u64 	%rd9, [_Z8md5_calcPcPjij_param_0];
	ld.param.u32 	%r49, [_Z8md5_calcPcPjij_param_2];
	ld.param.u32 	%r48, [_Z8md5_calcPcPjij_param_3];
	mov.u32 	%r50, %ctaid.y;
	mov.u32 	%r51, %nctaid.x;
	mov.u32 	%r52, %ntid.x;
	mov.u32 	%r53, %ctaid.x;
	mov.u32 	%r1, %tid.x;
	mad.lo.s32 	%r54, %r50, %r51, %r53;
	mad.lo.s32 	%r2, %r54, %r52, %r1;
	setp.ge.u32 	%p1, %r2, %r49;
	@%p1 bra 	$L__BB0_29;
	cvta.to.global.u64 	%rd1, %rd9;
	shl.b32 	%r3, %r1, 6;
	mov.u32 	%r55, memory;
	add.s32 	%r4, %r55, %r3;
	mul.lo.s32 	%r56, %r48, %r2;
	cvt.u64.u32 	%rd2, %r56;
	setp.eq.s32 	%p2, %r48, 0;
	@%p2 bra 	$L__BB0_14;
	and.b32  	%r5, %r48, 15;
	setp.lt.u32 	%p3, %r48, 16;
	mov.b32 	%r640, 0;
	@%p3 bra 	$L__BB0_5;
	and.b32  	%r640, %r48, -16;
	neg.s32 	%r638, %r640;
	add.s64 	%rd11, %rd2, %rd1;
	add.s64 	%rd24, %rd11, 7;
	mov.u32 	%r637, %r4;
$L__BB0_4:
	.pragma "nounroll";
	ld.global.u8 	%r58, [%rd24+8];
	ld.global.u8 	%r59, [%rd24+7];
	prmt.b32 	%r60, %r59, %r58, 0x3340U;
	ld.global.u8 	%r61, [%rd24+6];
	ld.global.u8 	%r62, [%rd24+5];
	prmt.b32 	%r63, %r62, %r61, 0x3340U;
	prmt.b32 	%r64, %r63, %r60, 0x5410U;
	ld.global.u8 	%r65, [%rd24+4];
	ld.global.u8 	%r66, [%rd24+3];
	prmt.b32 	%r67, %r66, %r65, 0x3340U;
	ld.global.u8 	%r68, [%rd24+2];
	ld.global.u8 	%r69, [%rd24+1];
	prmt.b32 	%r70, %r69, %r68, 0x3340U;
	prmt.b32 	%r71, %r70, %r67, 0x5410U;
	ld.global.u8 	%r72, [%rd24];
	ld.global.u8 	%r73, [%rd24+-1];
	prmt.b32 	%r74, %r73, %r72, 0x3340U;
	ld.global.u8 	%r75, [%rd24+-2];
	ld.global.u8 	%r76, [%rd24+-3];
	prmt.b32 	%r77, %r76, %r75, 0x3340U;
	prmt.b32 	%r78, %r77, %r74, 0x5410U;
	ld.global.u8 	%r79, [%rd24+-4];
	ld.global.u8 	%r80, [%rd24+-5];
	prmt.b32 	%r81, %r80, %r79, 0x3340U;
	ld.global.u8 	%r82, [%rd24+-6];
	ld.global.u8 	%r83, [%rd24+-7];
	prmt.b32 	%r84, %r83, %r82, 0x3340U;
	prmt.b32 	%r85, %r84, %r81, 0x5410U;
	st.shared.v4.b32 	[%r637], {%r85, %r78, %r71, %r64};
	add.s32 	%r638, %r638, 16;
	add.s32 	%r637, %r637, 16;
	add.s64 	%rd24, %rd24, 16;
	setp.ne.s32 	%p4, %r638, 0;
	@%p4 bra 	$L__BB0_4;
$L__BB0_5:
	setp.eq.s32 	%p5, %r5, 0;
	@%p5 bra 	$L__BB0_14;
	and.b32  	%r13, %r48, 7;
	setp.lt.u32 	%p6, %r5, 8;
	@%p6 bra 	$L__BB0_8;
	cvt.u64.u32 	%rd12, %r640;
	add.s64 	%rd13, %rd12, %rd2;
	add.s64 	%rd14, %rd1, %rd13;
	ld.global.u8 	%rs1, [%rd14];
	add.s32 	%r86, %r4, %r640;
	st.shared.u8 	[%r86], %rs1;
	ld.global.u8 	%rs2, [%rd14+1];
	st.shared.u8 	[%r86+1], %rs2;
	ld.global.u8 	%rs3, [%rd14+2];
	st.shared.u8 	[%r86+2], %rs3;
	ld.global.u8 	%rs4, [%rd14+3];
	st.shared.u8 	[%r86+3], %rs4;
	ld.global.u8 	%rs5, [%rd14+4];
	st.shared.u8 	[%r86+4], %rs5;
	ld.global.u8 	%rs6, [%rd14+5];
	st.shared.u8 	[%r86+5], %rs6;
	ld.global.u8 	%rs7, [%rd14+6];
	st.shared.u8 	[%r86+6], %rs7;
	ld.global.u8 	%rs8, [%rd14+7];
	st.shared.u8 	[%r86+7], %rs8;
	add.s32 	%r640, %r640, 8;
$L__BB0_8:
	setp.eq.s32 	%p7, %r13, 0;
	@%p7 bra 	$L__BB0_14;
	and.b32  	%r16, %r48, 3;
	setp.lt.u32 	%p8, %r13, 4;
	@%p8 bra 	$L__BB0_11;
	cvt.u64.u32 	%rd15, %r640;
	add.s64 	%rd16, %rd15, %rd2;
	add.s64 	%rd17, %rd1, %rd16;
	ld.global.u8 	%rs9, [%rd17];
	add.s32 	%r87, %r4, %r640;
	st.shared.u8 	[%r87], %rs9;
	ld.global.u8 	%rs10, [%rd17+1];
	st.shared.u8 	[%r87+1], %rs10;
	ld.global.u8 	%rs11, [%rd17+2];
	st.shared.u8 	[%r87+2], %rs11;
	ld.global.u8 	%rs12, [%rd17+3];
	st.shared.u8 	[%r87+3], %rs12;
	add.s32 	%r640, %r640, 4;
$L__BB0_11:
	setp.eq.s32 	%p9, %r16, 0;
	@%p9 bra 	$L__BB0_14;
	add.s32 	%r88, %r640, %r3;
	add.s32 	%r643, %r55, %r88;
	cvt.u64.u32 	%rd18, %r640;
	add.s64 	%rd19, %rd18, %rd2;
	add.s64 	%rd25, %rd1, %rd19;
	neg.s32 	%r642, %r16;
$L__BB0_13:
	.pragma "nounroll";
	ld.global.u8 	%rs13, [%rd25];
	st.shared.u8 	[%r643], %rs13;
	add.s32 	%r643, %r643, 1;
	add.s64 	%rd25, %rd25, 1;
	add.s32 	%r642, %r642, 1;
	setp.ne.s32 	%p10, %r642, 0;
	@%p10 bra 	$L__BB0_13;
$L__BB0_14:
	add.s32 	%r90, %r4, %r48;
	mov.b16 	%rs14, 128;
	st.shared.u8 	[%r90], %rs14;
	add.s32 	%r647, %r48, 1;
	setp.gt.u32 	%p11, %r647, 63;
	@%p11 bra 	$L__BB0_28;
	sub.s32 	%r26, 63, %r48;
	and.b32  	%r27, %r26, 15;
	add.s32 	%r91, %r48, -48;
	setp.lt.u32 	%p12, %r91, 15;
	@%p12 bra 	$L__BB0_19;
	add.s32 	%r645, %r48, 8;
	and.b32  	%r92, %r26, -16;
	neg.s32 	%r644, %r92;
$L__BB0_17:
	.pragma "nounroll";
	add.s32 	%r93, %r4, %r645;
	mov.b16 	%rs15, 0;
	st.shared.u8 	[%r93+-7], %rs15;
	st.shared.u8 	[%r93+-6], %rs15;
	st.shared.u8 	[%r93+-5], %rs15;
	st.shared.u8 	[%r93+-4], %rs15;
	st.shared.u8 	[%r93+-3], %rs15;
	st.shared.u8 	[%r93+-2], %rs15;
	st.shared.u8 	[%r93+-1], %rs15;
	st.shared.u8 	[%r93], %rs15;
	st.shared.u8 	[%r93+1], %rs15;
	st.shared.u8 	[%r93+2], %rs15;
	st.shared.u8 	[%r93+3], %rs15;
	st.shared.u8 	[%r93+4], %rs15;
	st.shared.u8 	[%r93+5], %rs15;
	st.shared.u8 	[%r93+6], %rs15;
	st.shared.u8 	[%r93+7], %rs15;
	st.shared.u8 	[%r93+8], %rs15;
	add.s32 	%r645, %r645, 16;
	add.s32 	%r644, %r644, 16;
	setp.ne.s32 	%p13, %r644, 0;
	@%p13 bra 	$L__BB0_17;
	add.s32 	%r647, %r645, -7;
$L__BB0_19:
	setp.eq.s32 	%p14, %r27, 0;
	@%p14 bra 	$L__BB0_28;
	and.b32  	%r36, %r26, 7;
	setp.lt.u32 	%p15, %r27, 8;
	@%p15 bra 	$L__BB0_22;
	add.s32 	%r94, %r4, %r647;
	mov.b16 	%rs16, 0;
	st.shared.u8 	[%r94], %rs16;
	st.shared.u8 	[%r94+1], %rs16;
	st.shared.u8 	[%r94+2], %rs16;
	st.shared.u8 	[%r94+3], %rs16;
	st.shared.u8 	[%r94+4], %rs16;
	st.shared.u8 	[%r94+5], %rs16;
	st.shared.u8 	[%r94+6], %rs16;
	st.shared.u8 	[%r94+7], %rs16;
	add.s32 	%r647, %r647, 8;
$L__BB0_22:
	setp.eq.s32 	%p16, %r36, 0;
	@%p16 bra 	$L__BB0_28;
	and.b32  	%r39, %r26, 3;
	setp.lt.u32 	%p17, %r36, 4;
	@%p17 bra 	$L__BB0_25;
	add.s32 	%r95, %r4, %r647;
	mov.b16 	%rs17, 0;
	st.shared.u8 	[%r95], %rs17;
	st.shared.u8 	[%r95+1], %rs17;
	st.shared.u8 	[%r95+2], %rs17;
	st.shared.u8 	[%r95+3], %rs17;
	add.s32 	%r647, %r647, 4;
$L__BB0_25:
	setp.eq.s32 	%p18, %r39, 0;
	@%p18 bra 	$L__BB0_28;
	add.s32 	%r96, %r647, %r3;
	add.s32 	%r650, %r55, %r96;
	neg.s32 	%r649, %r39;
$L__BB0_27:
	.pragma "nounroll";
	mov.b16 	%rs18, 0;
	st.shared.u8 	[%r650], %rs18;
	add.s32 	%r650, %r650, 1;
	add.s32 	%r649, %r649, 1;
	setp.ne.s32 	%p19, %r649, 0;
	@%p19 bra 	$L__BB0_27;
$L__BB0_28:
	ld.param.u64 	%rd23, [_Z8md5_calcPcPjij_param_1];
	shl.b32 	%r98, %r48, 3;
	st.shared.u32 	[%r4+56], %r98;
	ld.shared.v4.u32 	{%r99, %r100, %r101, %r102}, [%r4];
	add.s32 	%r103, %r99, -680876937;
	shf.l.wrap.b32 	%r104, %r103, %r103, 7;
	add.s32 	%r105, %r104, -271733879;
	and.b32  	%r106, %r105, -271733879;
	sub.s32 	%r107, 271733878, %r104;
	and.b32  	%r108, %r107, -1732584194;
	or.b32  	%r109, %r106, %r108;
	add.s32 	%r110, %r100, %r109;
	add.s32 	%r111, %r110, -117830708;
	shf.l.wrap.b32 	%r112, %r111, %r111, 12;
	add.s32 	%r113, %r112, %r105;
	not.b32 	%r114, %r113;
	and.b32  	%r115, %r113, %r105;
	and.b32  	%r116, %r114, -271733879;
	or.b32  	%r117, %r116, %r115;
	add.s32 	%r118, %r101, %r117;
	add.s32 	%r119, %r118, -1126478375;
	shf.l.wrap.b32 	%r120, %r119, %r119, 17;
	add.s32 	%r121, %r120, %r113;
	and.b32  	%r122, %r121, %r113;
	not.b32 	%r123, %r121;
	and.b32  	%r124, %r105, %r123;
	or.b32  	%r125, %r122, %r124;
	add.s32 	%r126, %r102, %r125;
	add.s32 	%r127, %r126, -1316259209;
	shf.l.wrap.b32 	%r128, %r127, %r127, 22;
	add.s32 	%r129, %r128, %r121;
	and.b32  	%r130, %r129, %r121;
	not.b32 	%r131, %r129;
	and.b32  	%r132, %r113, %r131;
	or.b32  	%r133, %r130, %r132;
	ld.shared.v4.u32 	{%r134, %r135, %r136, %r137}, [%r4+16];
	add.s32 	%r138, %r104, %r134;
	add.s32 	%r139, %r138, %r133;
	add.s32 	%r140, %r139, -448152776;
	shf.l.wrap.b32 	%r141, %r140, %r140, 7;
	add.s32 	%r142, %r141, %r129;
	and.b32  	%r143, %r142, %r129;
	not.b32 	%r144, %r142;
	and.b32  	%r145, %r121, %r144;
	or.b32  	%r146, %r143, %r145;
	add.s32 	%r147, %r135, %r113;
	add.s32 	%r148, %r147, %r146;
	add.s32 	%r149, %r148, 1200080426;
	shf.l.wrap.b32 	%r150, %r149, %r149, 12;
	add.s32 	%r151, %r150, %r142;
	and.b32  	%r152, %r151, %r142;
	not.b32 	%r153, %r151;
	and.b32  	%r154, %r129, %r153;
	or.b32  	%r155, %r152, %r154;
	add.s32 	%r156, %r136, %r121;
	add.s32 	%r157, %r156, %r155;
	add.s32 	%r158, %r157, -1473231341;
	shf.l.wrap.b32 	%r159, %r158, %r158, 17;
	add.s32 	%r160, %r159, %r151;
	and.b32  	%r161, %r160, %r151;
	not.b32 	%r162, %r160;
	and.b32  	%r163, %r142, %r162;
	or.b32  	%r164, %r161, %r163;
	add.s32 	%r165, %r137, %r129;
	add.s32 	%r166, %r165, %r164;
	add.s32 	%r167, %r166, -45705983;
	shf.l.wrap.b32 	%r168, %r167, %r167, 22;
	add.s32 	%r169, %r168, %r160;
	and.b32  	%r170, %r169, %r160;
	not.b32 	%r171, %r169;
	and.b32  	%r172, %r151, %r171;
	or.b32  	%r173, %r170, %r172;
	ld.shared.v4.u32 	{%r174, %r175, %r176, %r177}, [%r4+32];
	add.s32 	%r178, %r174, %r142;
	add.s32 	%r179, %r178, %r173;
	add.s32 	%r180, %r179, 1770035416;
	shf.l.wrap.b32 	%r181, %r180, %r180, 7;
	add.s32 	%r182, %r181, %r169;
	and.b32  	%r183, %r182, %r169;
	not.b32 	%r184, %r182;
	and.b32  	%r185, %r160, %r184;
	or.b32  	%r186, %r183, %r185;
	add.s32 	%r187, %r175, %r151;
	add.s32 	%r188, %r187, %r186;
	add.s32 	%r189, %r188, -1958414417;
	shf.l.wrap.b32 	%r190, %r189, %r189, 12;
	add.s32 	%r191, %r190, %r182;
	and.b32  	%r192, %r191, %r182;
	not.b32 	%r193, %r191;
	and.b32  	%r194, %r169, %r193;
	or.b32  	%r195, %r192, %r194;
	add.s32 	%r196, %r176, %r160;
	add.s32 	%r197, %r196, %r195;
	add.s32 	%r198, %r197, -42063;
	shf.l.wrap.b32 	%r199, %r198, %r198, 17;
	add.s32 	%r200, %r199, %r191;
	and.b32  	%r201, %r200, %r191;
	not.b32 	%r202, %r200;
	and.b32  	%r203, %r182, %r202;
	or.b32  	%r204, %r201, %r203;
	add.s32 	%r205, %r177, %r169;
	add.s32 	%r206, %r205, %r204;
	add.s32 	%r207, %r206, -1990404162;
	shf.l.wrap.b32 	%r208, %r207, %r207, 22;
	add.s32 	%r209, %r208, %r200;
	and.b32  	%r210, %r209, %r200;
	not.b32 	%r211, %r209;
	and.b32  	%r212, %r191, %r211;
	or.b32  	%r213, %r210, %r212;
	.pragma "used_bytes_mask 61695";
	ld.shared.v4.u32 	{%r214, %r215, %r216, %r217}, [%r4+48];
	add.s32 	%r218, %r214, %r182;
	add.s32 	%r219, %r218, %r213;
	add.s32 	%r220, %r219, 1804603682;
	shf.l.wrap.b32 	%r221, %r220, %r220, 7;
	add.s32 	%r222, %r221, %r209;
	and.b32  	%r223, %r222, %r209;
	not.b32 	%r224, %r222;
	and.b32  	%r225, %r200, %r224;
	or.b32  	%r226, %r223, %r225;
	add.s32 	%r227, %r215, %r191;
	add.s32 	%r228, %r227, %r226;
	add.s32 	%r229, %r228, -40341101;
	shf.l.wrap.b32 	%r230, %r229, %r229, 12;
	add.s32 	%r231, %r230, %r222;
	and.b32  	%r232, %r231, %r222;
	not.b32 	%r233, %r231;
	and.b32  	%r234, %r209, %r233;
	or.b32  	%r235, %r232, %r234;
	add.s32 	%r236, %r98, %r200;
	add.s32 	%r237, %r236, %r235;
	add.s32 	%r238, %r237, -1502002290;
	shf.l.wrap.b32 	%r239, %r238, %r238, 17;
	add.s32 	%r240, %r239, %r231;
	and.b32  	%r241, %r240, %r231;
	not.b32 	%r242, %r240;
	and.b32  	%r243, %r222, %r242;
	or.b32  	%r244, %r241, %r243;
	add.s32 	%r245, %r217, %r209;
	add.s32 	%r246, %r245, %r244;
	add.s32 	%r247, %r246, 1236535329;
	shf.l.wrap.b32 	%r248, %r247, %r247, 22;
	add.s32 	%r249, %r248, %r240;
	and.b32  	%r250, %r249, %r231;
	and.b32  	%r251, %r240, %r233;
	or.b32  	%r252, %r250, %r251;
	add.s32 	%r253, %r100, %r222;
	add.s32 	%r254, %r253, %r252;
	add.s32 	%r255, %r254, -165796510;
	shf.l.wrap.b32 	%r256, %r255, %r255, 5;
	add.s32 	%r257, %r256, %r249;
	and.b32  	%r258, %r257, %r240;
	and.b32  	%r259, %r249, %r242;
	or.b32  	%r260, %r258, %r259;
	add.s32 	%r261, %r136, %r231;
	add.s32 	%r262, %r261, %r260;
	add.s32 	%r263, %r262, -1069501632;
	shf.l.wrap.b32 	%r264, %r263, %r263, 9;
	add.s32 	%r265, %r264, %r257;
	and.b32  	%r266, %r265, %r249;
	not.b32 	%r267, %r249;
	and.b32  	%r268, %r257, %r267;
	or.b32  	%r269, %r266, %r268;
	add.s32 	%r270, %r177, %r240;
	add.s32 	%r271, %r270, %r269;
	add.s32 	%r272, %r271, 643717713;
	shf.l.wrap.b32 	%r273, %r272, %r272, 14;
	add.s32 	%r274, %r273, %r265;
	and.b32  	%r275, %r274, %r257;
	not.b32 	%r276, %r257;
	and.b32  	%r277, %r265, %r276;
	or.b32  	%r278, %r275, %r277;
	add.s32 	%r279, %r99, %r249;
	add.s32 	%r280, %r279, %r278;
	add.s32 	%r281, %r280, -373897302;
	shf.l.wrap.b32 	%r282, %r281, %r281, 20;
	add.s32 	%r283, %r282, %r274;
	and.b32  	%r284, %r283, %r265;
	not.b32 	%r285, %r265;
	and.b32  	%r286, %r274, %r285;
	or.b32  	%r287, %r284, %r286;
	add.s32 	%r288, %r135, %r257;
	add.s32 	%r289, %r288, %r287;
	add.s32 	%r290, %r289, -701558691;
	shf.l.wrap.b32 	%r291, %r290, %r290, 5;
	add.s32 	%r292, %r291, %r283;
	and.b32  	%r293, %r292, %r274;
	not.b32 	%r294, %r274;
	and.b32  	%r295, %r283, %r294;
	or.b32  	%r296, %r293, %r295;
	add.s32 	%r297, %r176, %r265;
	add.s32 	%r298, %r297, %r296;
	add.s32 	%r299, %r298, 38016083;
	shf.l.wrap.b32 	%r300, %r299, %r299, 9;
	add.s32 	%r301, %r300, %r292;
	and.b32  	%r302, %r301, %r283;
	not.b32 	%r303, %r283;
	and.b32  	%r304, %r292, %r303;
	or.b32  	%r305, %r302, %r304;
	add.s32 	%r306, %r217, %r274;
	add.s32 	%r307, %r306, %r305;
	add.s32 	%r308, %r307, -660478335;
	shf.l.wrap.b32 	%r309, %r308, %r308, 14;
	add.s32 	%r310, %r309, %r301;
	and.b32  	%r311, %r310, %r292;
	not.b32 	%r312, %r292;
	and.b32  	%r313, %r301, %r312;
	or.b32  	%r314, %r311, %r313;
	add.s32 	%r315, %r134, %r283;
	add.s32 	%r316, %r315, %r314;
	add.s32 	%r317, %r316, -405537848;
	shf.l.wrap.b32 	%r318, %r317, %r317, 20;
	add.s32 	%r319, %r318, %r310;
	and.b32  	%r320, %r319, %r301;
	not.b32 	%r321, %r301;
	and.b32  	%r322, %r310, %r321;
	or.b32  	%r323, %r320, %r322;
	add.s32 	%r324, %r175, %r292;
	add.s32 	%r325, %r324, %r323;
	add.s32 	%r326, %r325, 568446438;
	shf.l.wrap.b32 	%r327, %r326, %r326, 5;
	add.s32 	%r328, %r327, %r319;
	and.b32  	%r329, %r328, %r310;
	not.b32 	%r330, %r310;
	and.b32  	%r331, %r319, %r330;
	or.b32  	%r332, %r329, %r331;
	add.s32 	%r333, %r98, %r301;
	add.s32 	%r334, %r333, %r332;
	add.s32 	%r335, %r334, -1019803690;
	shf.l.wrap.b32 	%r336, %r335, %r335, 9;
	add.s32 	%r337, %r336, %r328;
	and.b32  	%r338, %r337, %r319;
	not.b32 	%r339, %r319;
	and.b32  	%r340, %r328, %r339;
	or.b32  	%r341, %r338, %r340;
	add.s32 	%r342, %r102, %r310;
	add.s32 	%r343, %r342, %r341;
	add.s32 	%r344, %r343, -187363961;
	shf.l.wrap.b32 	%r345, %r344, %r344, 14;
	add.s32 	%r346, %r345, %r337;
	and.b32  	%r347, %r346, %r328;
	not.b32 	%r348, %r328;
	and.b32  	%r349, %r337, %r348;
	or.b32  	%r350, %r347, %r349;
	add.s32 	%r351, %r174, %r319;
	add.s32 	%r352, %r351, %r350;
	add.s32 	%r353, %r352, 1163531501;
	shf.l.wrap.b32 	%r354, %r353, %r353, 20;
	add.s32 	%r355, %r354, %r346;
	and.b32  	%r356, %r355, %r337;
	not.b32 	%r357, %r337;
	and.b32  	%r358, %r346, %r357;
	or.b32  	%r359, %r356, %r358;
	add.s32 	%r360, %r215, %r328;
	add.s32 	%r361, %r360, %r359;
	add.s32 	%r362, %r361, -1444681467;
	shf.l.wrap.b32 	%r363, %r362, %r362, 5;
	add.s32 	%r364, %r363, %r355;
	and.b32  	%r365, %r364, %r346;
	not.b32 	%r366, %r346;
	and.b32  	%r367, %r355, %r366;
	or.b32  	%r368, %r365, %r367;
	add.s32 	%r369, %r101, %r337;
	add.s32 	%r370, %r369, %r368;
	add.s32 	%r371, %r370, -51403784;
	shf.l.wrap.b32 	%r372, %r371, %r371, 9;
	add.s32 	%r373, %r372, %r364;
	and.b32  	%r374, %r373, %r355;
	not.b32 	%r375, %r355;
	and.b32  	%r376, %r364, %r375;
	or.b32  	%r377, %r374, %r376;
	add.s32 	%r378, %r137, %r346;
	add.s32 	%r379, %r378, %r377;
	add.s32 	%r380, %r379, 1735328473;
	shf.l.wrap.b32 	%r381, %r380, %r380, 14;
	add.s32 	%r382, %r381, %r373;
	and.b32  	%r383, %r382, %r364;
	not.b32 	%r384, %r364;
	and.b32  	%r385, %r373, %r384;
	or.b32  	%r386, %r383, %r385;
	add.s32 	%r387, %r214, %r355;
	add.s32 	%r388, %r387, %r386;
	add.s32 	%r389, %r388, -1926607734;
	shf.l.wrap.b32 	%r390, %r389, %r389, 20;
	add.s32 	%r391, %r390, %r382;
	xor.b32  	%r392, %r382, %r373;
	xor.b32  	%r393, %r392, %r391;
	add.s32 	%r394, %r135, %r364;
	add.s32 	%r395, %r394, %r393;
	add.s32 	%r396, %r395, -378558;
	shf.l.wrap.b32 	%r397, %r396, %r396, 4;
	add.s32 	%r398, %r397, %r391;
	xor.b32  	%r399, %r391, %r382;
	xor.b32  	%r400, %r399, %r398;
	add.s32 	%r401, %r174, %r373;
	add.s32 	%r402, %r401, %r400;
	add.s32 	%r403, %r402, -2022574463;
	shf.l.wrap.b32 	%r404, %r403, %r403, 11;
	add.s32 	%r405, %r404, %r398;
	xor.b32  	%r406, %r398, %r391;
	xor.b32  	%r407, %r406, %r405;
	add.s32 	%r408, %r177, %r382;
	add.s32 	%r409, %r408, %r407;
	add.s32 	%r410, %r409, 1839030562;
	shf.l.wrap.b32 	%r411, %r410, %r410, 16;
	add.s32 	%r412, %r411, %r405;
	xor.b32  	%r413, %r405, %r398;
	xor.b32  	%r414, %r413, %r412;
	add.s32 	%r415, %r98, %r391;
	add.s32 	%r416, %r415, %r414;
	add.s32 	%r417, %r416, -35309556;
	shf.l.wrap.b32 	%r418, %r417, %r417, 23;
	add.s32 	%r419, %r418, %r412;
	xor.b32  	%r420, %r412, %r405;
	xor.b32  	%r421, %r420, %r419;
	add.s32 	%r422, %r100, %r398;
	add.s32 	%r423, %r422, %r421;
	add.s32 	%r424, %r423, -1530992060;
	shf.l.wrap.b32 	%r425, %r424, %r424, 4;
	add.s32 	%r426, %r425, %r419;
	xor.b32  	%r427, %r419, %r412;
	xor.b32  	%r428, %r427, %r426;
	add.s32 	%r429, %r134, %r405;
	add.s32 	%r430, %r429, %r428;
	add.s32 	%r431, %r430, 1272893353;
	shf.l.wrap.b32 	%r432, %r431, %r431, 11;
	add.s32 	%r433, %r432, %r426;
	xor.b32  	%r434, %r426, %r419;
	xor.b32  	%r435, %r434, %r433;
	add.s32 	%r436, %r137, %r412;
	add.s32 	%r437, %r436, %r435;
	add.s32 	%r438, %r437, -155497632;
	shf.l.wrap.b32 	%r439, %r438, %r438, 16;
	add.s32 	%r440, %r439, %r433;
	xor.b32  	%r441, %r433, %r426;
	xor.b32  	%r442, %r441, %r440;
	add.s32 	%r443, %r176, %r419;
	add.s32 	%r444, %r443, %r442;
	add.s32 	%r445, %r444, -1094730640;
	shf.l.wrap.b32 	%r446, %r445, %r445, 23;
	add.s32 	%r447, %r446, %r440;
	xor.b32  	%r448, %r440, %r433;
	xor.b32  	%r449, %r448, %r447;
	add.s32 	%r450, %r215, %r426;
	add.s32 	%r451, %r450, %r449;
	add.s32 	%r452, %r451, 681279174;
	shf.l.wrap.b32 	%r453, %r452, %r452, 4;
	add.s32 	%r454, %r453, %r447;
	xor.b32  	%r455, %r447, %r440;
	xor.b32  	%r456, %r455, %r454;
	add.s32 	%r457, %r99, %r433;
	add.s32 	%r458, %r457, %r456;
	add.s32 	%r459, %r458, -358537222;
	shf.l.wrap.b32 	%r460, %r459, %r459, 11;
	add.s32 	%r461, %r460, %r454;
	xor.b32  	%r462, %r454, %r447;
	xor.b32  	%r463, %r462, %r461;
	add.s32 	%r464, %r102, %r440;
	add.s32 	%r465, %r464, %r463;
	add.s32 	%r466, %r465, -722521979;
	shf.l.wrap.b32 	%r467, %r466, %r466, 16;
	add.s32 	%r468, %r467, %r461;
	xor.b32  	%r469, %r461, %r454;
	xor.b32  	%r470, %r469, %r468;
	add.s32 	%r471, %r136, %r447;
	add.s32 	%r472, %r471, %r470;
	add.s32 	%r473, %r472, 76029189;
	shf.l.wrap.b32 	%r474, %r473, %r473, 23;
	add.s32 	%r475, %r474, %r468;
	xor.b32  	%r476, %r468, %r461;
	xor.b32  	%r477, %r476, %r475;
	add.s32 	%r478, %r175, %r454;
	add.s32 	%r479, %r478, %r477;
	add.s32 	%r480, %r479, -640364487;
	shf.l.wrap.b32 	%r481, %r480, %r480, 4;
	add.s32 	%r482, %r481, %r475;
	xor.b32  	%r483, %r475, %r468;
	xor.b32  	%r484, %r483, %r482;
	add.s32 	%r485, %r214, %r461;
	add.s32 	%r486, %r485, %r484;
	add.s32 	%r487, %r486, -421815835;
	shf.l.wrap.b32 	%r488, %r487, %r487, 11;
	add.s32 	%r489, %r488, %r482;
	xor.b32  	%r490, %r482, %r475;
	xor.b32  	%r491, %r490, %r489;
	add.s32 	%r492, %r217, %r468;
	add.s32 	%r493, %r492, %r491;
	add.s32 	%r494, %r493, 530742520;
	shf.l.wrap.b32 	%r495, %r494, %r494, 16;
	add.s32 	%r496, %r495, %r489;
	xor.b32  	%r497, %r489, %r482;
	xor.b32  	%r498, %r497, %r496;
	add.s32 	%r499, %r101, %r475;
	add.s32 	%r500, %r499, %r498;
	add.s32 	%r501, %r500, -995338651;
	shf.l.wrap.b32 	%r502, %r501, %r501, 23;
	add.s32 	%r503, %r502, %r496;
	not.b32 	%r504, %r489;
	or.b32  	%r505, %r503, %r504;
	xor.b32  	%r506, %r505, %r496;
	add.s32 	%r507, %r99, %r482;
	add.s32 	%r508, %r507, %r506;
	add.s32 	%r509, %r508, -198630844;
	shf.l.wrap.b32 	%r510, %r509, %r509, 6;
	add.s32 	%r511, %r510, %r503;
	not.b32 	%r512, %r496;
	or.b32  	%r513, %r511, %r512;
	xor.b32  	%r514, %r513, %r503;
	add.s32 	%r515, %r137, %r489;
	add.s32 	%r516, %r515, %r514;
	add.s32 	%r517, %r516, 1126891415;
	shf.l.wrap.b32 	%r518, %r517, %r517, 10;
	add.s32 	%r519, %r518, %r511;
	not.b32 	%r520, %r503;
	or.b32  	%r521, %r519, %r520;
	xor.b32  	%r522, %r521, %r511;
	add.s32 	%r523, %r98, %r496;
	add.s32 	%r524, %r523, %r522;
	add.s32 	%r525, %r524, -1416354905;
	shf.l.wrap.b32 	%r526, %r525, %r525, 15;
	add.s32 	%r527, %r526, %r519;
	not.b32 	%r528, %r511;
	or.b32  	%r529, %r527, %r528;
	xor.b32  	%r530, %r529, %r519;
	add.s32 	%r531, %r135, %r503;
	add.s32 	%r532, %r531, %r530;
	add.s32 	%r533, %r532, -57434055;
	shf.l.wrap.b32 	%r534, %r533, %r533, 21;
	add.s32 	%r535, %r534, %r527;
	not.b32 	%r536, %r519;
	or.b32  	%r537, %r535, %r536;
	xor.b32  	%r538, %r537, %r527;
	add.s32 	%r539, %r214, %r511;
	add.s32 	%r540, %r539, %r538;
	add.s32 	%r541, %r540, 1700485571;
	shf.l.wrap.b32 	%r542, %r541, %r541, 6;
	add.s32 	%r543, %r542, %r535;
	not.b32 	%r544, %r527;
	or.b32  	%r545, %r543, %r544;
	xor.b32  	%r546, %r545, %r535;
	add.s32 	%r547, %r102, %r519;
	add.s32 	%r548, %r547, %r546;
	add.s32 	%r549, %r548, -1894986606;
	shf.l.wrap.b32 	%r550, %r549, %r549, 10;
	add.s32 	%r551, %r550, %r543;
	not.b32 	%r552, %r535;
	or.b32  	%r553, %r551, %r552;
	xor.b32  	%r554, %r553, %r543;
	add.s32 	%r555, %r176, %r527;
	add.s32 	%r556, %r555, %r554;
	add.s32 	%r557, %r556, -1051523;
	shf.l.wrap.b32 	%r558, %r557, %r557, 15;
	add.s32 	%r559, %r558, %r551;
	not.b32 	%r560, %r543;
	or.b32  	%r561, %r559, %r560;
	xor.b32  	%r562, %r561, %r551;
	add.s32 	%r563, %r100, %r535;
	add.s32 	%r564, %r563, %r562;
	add.s32 	%r565, %r564, -2054922799;
	shf.l.wrap.b32 	%r566, %r565, %r565, 21;
	add.s32 	%r567, %r566, %r559;
	not.b32 	%r568, %r551;
	or.b32  	%r569, %r567, %r568;
	xor.b32  	%r570, %r569, %r559;
	add.s32 	%r571, %r174, %r543;
	add.s32 	%r572, %r571, %r570;
	add.s32 	%r573, %r572, 1873313359;
	shf.l.wrap.b32 	%r574, %r573, %r573, 6;
	add.s32 	%r575, %r574, %r567;
	not.b32 	%r576, %r559;
	or.b32  	%r577, %r575, %r576;
	xor.b32  	%r578, %r577, %r567;
	add.s32 	%r579, %r217, %r551;
	add.s32 	%r580, %r579, %r578;
	add.s32 	%r581, %r580, -30611744;
	shf.l.wrap.b32 	%r582, %r581, %r581, 10;
	add.s32 	%r583, %r582, %r575;
	not.b32 	%r584, %r567;
	or.b32  	%r585, %r583, %r584;
	xor.b32  	%r586, %r585, %r575;
	add.s32 	%r587, %r136, %r559;
	add.s32 	%r588, %r587, %r586;
	add.s32 	%r589, %r588, -1560198380;
	shf.l.wrap.b32 	%r590, %r589, %r589, 15;
	add.s32 	%r591, %r590, %r583;
	not.b32 	%r592, %r575;
	or.b32  	%r593, %r591, %r592;
	xor.b32  	%r594, %r593, %r583;
	add.s32 	%r595, %r215, %r567;
	add.s32 	%r596, %r595, %r594;
	add.s32 	%r597, %r596, 1309151649;
	shf.l.wrap.b32 	%r598, %r597, %r597, 21;
	add.s32 	%r599, %r598, %r591;
	not.b32 	%r600, %r583;
	or.b32  	%r601, %r599, %r600;
	xor.b32  	%r602, %r601, %r591;
	add.s32 	%r603, %r134, %r575;
	add.s32 	%r604, %r603, %r602;
	add.s32 	%r605, %r604, -145523070;
	shf.l.wrap.b32 	%r606, %r605, %r605, 6;
	add.s32 	%r607, %r606, %r599;
	not.b32 	%r608, %r591;
	or.b32  	%r609, %r607, %r608;
	xor.b32  	%r610, %r609, %r599;
	add.s32 	%r611, %r177, %r583;
	add.s32 	%r612, %r611, %r610;
	add.s32 	%r613, %r612, -1120210379;
	shf.l.wrap.b32 	%r614, %r613, %r613, 10;
	add.s32 	%r615, %r614, %r607;
	not.b32 	%r616, %r599;
	or.b32  	%r617, %r615, %r616;
	xor.b32  	%r618, %r617, %r607;
	add.s32 	%r619, %r101, %r591;
	add.s32 	%r620, %r619, %r618;
	add.s32 	%r621, %r620, 718787259;
	shf.l.wrap.b32 	%r622, %r621, %r621, 15;
	add.s32 	%r623, %r622, %r615;
	not.b32 	%r624, %r607;
	or.b32  	%r625, %r623, %r624;
	xor.b32  	%r626, %r625, %r615;
	add.s32 	%r627, %r175, %r599;
	add.s32 	%r628, %r627, %r626;
	add.s32 	%r629, %r628, -343485551;
	shf.l.wrap.b32 	%r630, %r629, %r629, 21;
	add.s32 	%r631, %r607, 1732584193;
	add.s32 	%r632, %r623, %r630;
	add.s32 	%r633, %r632, -271733879;
	add.s32 	%r634, %r623, -1732584194;
	add.s32 	%r635, %r615, 271733878;
	shl.b32 	%r636, %r2, 2;
	cvta.to.global.u64 	%rd20, %rd23;
	mul.wide.u32 	%rd21, %r636, 4;
	add.s64 	%rd22, %rd20, %rd21;
	st.global.u32 	[%rd22], %r631;
	st.global.u32 	[%rd22+4], %r633;
	st.global.u32 	[%rd22+8], %r634;
	st.global.u32 	[%rd22+12], %r635;
$L__BB0_29:
	ret;

}


// ===== COMPILED SASS (sm_100) =====

	.target	sm_100

	.elftype	@"ET_EXEC"


//--------------------- .note.nv.tkinfo           --------------------------
	.section	.note.nv.tkinfo,"",@"SHT_NOTE"
	.sectionflags	@"SHF_NOTE_NV_TKINFO"
	.tkinfo
        /*0018*/ 	.word	0x00000002
        /*0030*/ 	.string	""
        /*0030*/ 	.string	"ptxas"
        /*0030*/ 	.string	"Cuda compilation tools, release 13.0, V13.0.88"
        /*0030*/ 	.string	"Build cuda_13.0.r13.0/compiler.36424714_0"
        /*0030*/ 	.string	"-arch sm_100 -m 64 "



//--------------------- .note.nv.cuinfo           --------------------------
	.section	.note.nv.cuinfo,"",@"SHT_NOTE"
	.sectionflags	@"SHF_NOTE_NV_CUINFO"
        /*0018*/ 	.short	0x0002
        /*001a*/ 	.short	0x0064
        /*001c*/ 	.short	0x0082
	.zero		2


//--------------------- .nv.info                  --------------------------
	.section	.nv.info,"",@"SHT_CUDA_INFO"
	.align	4


	//----- nvinfo : EIATTR_REGCOUNT
	.align		4
        /*0000*/ 	.byte	0x04, 0x2f
        /*0002*/ 	.short	(.L_4 - .L_3)
	.align		4
.L_3:
        /*0004*/ 	.word	index@(_Z8md5_calcPcPjij)
        /*0008*/ 	.word	0x0000001c


	//----- nvinfo : EIATTR_FRAME_SIZE
	.align		4
.L_4:
        /*000c*/ 	.byte	0x04, 0x11
        /*000e*/ 	.short	(.L_6 - .L_5)
	.align		4
.L_5:
        /*0010*/ 	.word	index@(_Z8md5_calcPcPjij)
        /*0014*/ 	.word	0x00000000


	//----- nvinfo : EIATTR_MIN_STACK_SIZE
	.align		4
.L_6:
        /*0018*/ 	.byte	0x04, 0x12
        /*001a*/ 	.short	(.L_8 - .L_7)
	.align		4
.L_7:
        /*001c*/ 	.word	index@(_Z8md5_calcPcPjij)
        /*0020*/ 	.word	0x00000000
.L_8:


//--------------------- .nv.compat                --------------------------
	.section	.nv.compat,"",@"SHT_CUDA_COMPAT_INFO"
	.align	4
        /*0000*/ 	.byte	0x02, 0x09, 0x00, 0x00, 0x02, 0x02, 0x01, 0x00, 0x02, 0x05, 0x05, 0x00, 0x03, 0x07, 0x01, 0x01
        /*0010*/ 	.byte	0x02, 0x03, 0x00, 0x00, 0x02, 0x06, 0x01, 0x00, 0x04, 0x0b, 0x08, 0x00, 0x09, 0x00, 0x00, 0x00
        /*0020*/ 	.byte	0x00, 0x00, 0x00, 0x00


//--------------------- .nv.info._Z8md5_calcPcPjij --------------------------
	.section	.nv.info._Z8md5_calcPcPjij,"",@"SHT_CUDA_INFO"
	.sectionflags	@""
	.align	4


	//----- nvinfo : EIATTR_CUDA_API_VERSION
	.align		4
        /*0000*/ 	.byte	0x04, 0x37
        /*0002*/ 	.short	(.L_10 - .L_9)
.L_9:
        /*0004*/ 	.word	0x00000082


	//----- nvinfo : EIATTR_KPARAM_INFO
	.align		4
.L_10:
        /*0008*/ 	.byte	0x04, 0x17
        /*000a*/ 	.short	(.L_12 - .L_11)
.L_11:
        /*000c*/ 	.word	0x00000000
        /*0010*/ 	.short	0x0003
        /*0012*/ 	.short	0x0014
        /*0014*/ 	.byte	0x00, 0xf0, 0x11, 0x00


	//----- nvinfo : EIATTR_KPARAM_INFO
	.align		4
.L_12:
        /*0018*/ 	.byte	0x04, 0x17
        /*001a*/ 	.short	(.L_14 - .L_13)
.L_13:
        /*001c*/ 	.word	0x00000000
        /*0020*/ 	.short	0x0002
        /*0022*/ 	.short	0x0010
        /*0024*/ 	.byte	0x00, 0xf0, 0x11, 0x00


	//----- nvinfo : EIATTR_KPARAM_INFO
	.align		4
.L_14:
        /*0028*/ 	.byte	0x04, 0x17
        /*002a*/ 	.short	(.L_16 - .L_15)
.L_15:
        /*002c*/ 	.word	0x00000000
        /*0030*/ 	.short	0x0001
        /*0032*/ 	.short	0x0008
        /*0034*/ 	.byte	0x00, 0xf5, 0x21, 0x00


	//----- nvinfo : EIATTR_KPARAM_INFO
	.align		4
.L_16:
        /*0038*/ 	.byte	0x04, 0x17
        /*003a*/ 	.short	(.L_18 - .L_17)
.L_17:
        /*003c*/ 	.word	0x00000000
        /*0040*/ 	.short	0x0000
        /*0042*/ 	.short	0x0000
        /*0044*/ 	.byte	0x00, 0xf5, 0x21, 0x00


	//----- nvinfo : EIATTR_SPARSE_MMA_MASK
	.align		4
.L_18:
        /*0048*/ 	.byte	0x03, 0x50
        /*004a*/ 	.short	0x0000


	//----- nvinfo : EIATTR_MAXREG_COUNT
	.align		4
        /*004c*/ 	.byte	0x03, 0x1b
        /*004e*/ 	.short	0x00ff


	//----- nvinfo : EIATTR_MERCURY_ISA_VERSION
	.align		4
        /*0050*/ 	.byte	0x03, 0x5f
        /*0052*/ 	.short	0x0101


	//----- nvinfo : EIATTR_UNUSED_LOAD_BYTE_OFFSET
	.align		4
        /*0054*/ 	.byte	0x04, 0x44
        /*0056*/ 	.short	(.L_20 - .L_19)


	//   ....[0]....
.L_19:
        /*0058*/ 	.word	0x00000ed0
        /*005c*/ 	.word	0x0000f0ff


	//----- nvinfo : EIATTR_VRC_CTA_INIT_COUNT
	.align		4
.L_20:
        /*0060*/ 	.byte	0x02, 0x4a
	.zero		1
	.zero		1


	//----- nvinfo : EIATTR_EXIT_INSTR_OFFSETS
	.align		4
        /*0064*/ 	.byte	0x04, 0x1c
        /*0066*/ 	.short	(.L_22 - .L_21)


	//   ....[0]....
.L_21:
        /*0068*/ 	.word	0x000000a0


	//   ....[1]....
        /*006c*/ 	.word	0x00001d20


	//----- nvinfo : EIATTR_CBANK_PARAM_SIZE
	.align		4
.L_22:
        /*0070*/ 	.byte	0x03, 0x19
        /*0072*/ 	.short	0x0018


	//----- nvinfo : EIATTR_PARAM_CBANK
	.align		4
        /*0074*/ 	.byte	0x04, 0x0a
        /*0076*/ 	.short	(.L_24 - .L_23)
	.align		4
.L_23:
        /*0078*/ 	.word	index@(.nv.constant0._Z8md5_calcPcPjij)
        /*007c*/ 	.short	0x0380
        /*007e*/ 	.short	0x0018


	//----- nvinfo : EIATTR_SW_WAR
	.align		4
.L_24:
        /*0080*/ 	.byte	0x04, 0x36
        /*0082*/ 	.short	(.L_26 - .L_25)
.L_25:
        /*0084*/ 	.word	0x00000008
.L_26:


//--------------------- .nv.callgraph             --------------------------
	.section	.nv.callgraph,"",@"SHT_CUDA_CALLGRAPH"
	.align	4
	.sectionentsize	8
	.align		4
        /*0000*/ 	.word	0x00000000
	.align		4
        /*0004*/ 	.word	0xffffffff
	.align		4
        /*0008*/ 	.word	0x00000000
	.align		4
        /*000c*/ 	.word	0xfffffffe
	.align		4
        /*0010*/ 	.word	0x00000000
	.align		4
        /*0014*/ 	.word	0xfffffffd
	.align		4
        /*0018*/ 	.word	0x00000000
	.align		4
        /*001c*/ 	.word	0xfffffffc


//--------------------- .nv.constant3             --------------------------
	.section	.nv.constant3,"a",@progbits
	.align	4
.nv.constant3:
	.type		k,@object
	.size		k,(rconst - k)
k:
	.zero		256
	.type		rconst,@object
	.size		rconst,(target - rconst)
rconst:
	.zero		64
	.type		target,@object
	.size		target,(.L_2 - target)
target:
	.zero		16
.L_2:


//--------------------- .text._Z8md5_calcPcPjij   --------------------------
	.section	.text._Z8md5_calcPcPjij,"ax",@progbits
	.align	128
        .global         _Z8md5_calcPcPjij
        .type           _Z8md5_calcPcPjij,@function
        .size           _Z8md5_calcPcPjij,(.L_x_12 - _Z8md5_calcPcPjij)
        .other          _Z8md5_calcPcPjij,@"STO_CUDA_ENTRY STV_DEFAULT"
_Z8md5_calcPcPjij:
.text._Z8md5_calcPcPjij:
[----:B------:R-:W-:Y:S01]  /*0000*/  LDC R1, c[0x0][0x37c] ;  /* 0x0000df00ff017b82 */ /* 0x000fe20000000800 */
[----:B------:R-:W0:Y:S07]  /*0010*/  S2R R3, SR_TID.X ;  /* 0x0000000000037919 */ /* 0x000e2e0000002100 */
[----:B------:R-:W-:Y:S01]  /*0020*/  S2UR UR4, SR_CTAID.Y ;  /* 0x00000000000479c3 */ /* 0x000fe20000002600 */
[----:B------:R-:W1:Y:S01]  /*0030*/  LDCU UR5, c[0x0][0x370] ;  /* 0x00006e00ff0577ac */ /* 0x000e620008000800 */
[----:B------:R-:W2:Y:S06]  /*0040*/  LDCU UR7, c[0x0][0x390] ;  /* 0x00007200ff0777ac */ /* 0x000eac0008000800 */
[----:B------:R-:W1:Y:S08]  /*0050*/  S2UR UR6, SR_CTAID.X ;  /* 0x00000000000679c3 */ /* 0x000e700000002500 */
[----:B------:R-:W0:Y:S01]  /*0060*/  LDC R0, c[0x0][0x360] ;  /* 0x0000d800ff007b82 */ /* 0x000e220000000800 */
[----:B-1----:R-:W-:-:S06]  /*0070*/  UIMAD UR4, UR4, UR5, UR6 ;  /* 0x00000005040472a4 */ /* 0x002fcc000f8e0206 */
[----:B0-----:R-:W-:-:S05]  /*0080*/  IMAD R0, R0, UR4, R3 ;  /* 0x0000000400007c24 */ /* 0x001fca000f8e0203 */
[----:B--2---:R-:W-:-:S13]  /*0090*/  ISETP.GE.U32.AND P0, PT, R0, UR7, PT ;  /* 0x0000000700007c0c */ /* 0x004fda000bf06070 */
[----:B------:R-:W-:Y:S05]  /*00a0*/  @P0 EXIT ;  /* 0x000000000000094d */ /* 0x000fea0003800000 */
[----:B------:R-:W0:Y:S01]  /*00b0*/  S2UR UR5, SR_CgaCtaId ;  /* 0x00000000000579c3 */ /* 0x000e220000008800 */
[----:B------:R-:W1:Y:S01]  /*00c0*/  LDCU UR8, c[0x0][0x394] ;  /* 0x00007280ff0877ac */ /* 0x000e620008000800 */
[----:B------:R-:W-:Y:S01]  /*00d0*/  UMOV UR4, 0x400 ;  /* 0x0000040000047882 */ /* 0x000fe20000000000 */
[----:B------:R-:W2:Y:S01]  /*00e0*/  LDCU.64 UR10, c[0x0][0x358] ;  /* 0x00006b00ff0a77ac */ /* 0x000ea20008000a00 */
[----:B-1----:R-:W-:Y:S02]  /*00f0*/  UISETP.NE.AND UP0, UPT, UR8, URZ, UPT ;  /* 0x000000ff0800728c */ /* 0x002fe4000bf05270 */
[----:B0-----:R-:W-:-:S06]  /*0100*/  ULEA UR5, UR5, UR4, 0x18 ;  /* 0x0000000405057291 */ /* 0x001fcc000f8ec0ff */
[----:B------:R-:W-:Y:S01]  /*0110*/  LEA R2, R3, UR5, 0x6 ;  /* 0x0000000503027c11 */ /* 0x000fe2000f8e30ff */
[----:B--2---:R-:W-:Y:S06]  /*0120*/  BRA.U !UP0, `(.L_x_0) ;  /* 0x0000000508ac7547 */ /* 0x004fec000b800000 */
[----:B------:R-:W-:Y:S02]  /*0130*/  UISETP.GE.U32.AND UP1, UPT, UR8, 0x10, UPT ;  /* 0x000000100800788c */ /* 0x000fe4000bf26070 */
[----:B------:R-:W-:Y:S01]  /*0140*/  IMAD R11, R0, UR8, RZ ;  /* 0x00000008000b7c24 */ /* 0x000fe2000f8e02ff */
[----:B------:R-:W-:Y:S01]  /*0150*/  ULOP3.LUT UR6, UR8, 0xf, URZ, 0xc0, !UPT ;  /* 0x0000000f08067892 */ /* 0x000fe2000f8ec0ff */
[----:B------:R-:W-:-:S03]  /*0160*/  UMOV UR4, URZ ;  /* 0x000000ff00047c82 */ /* 0x000fc60008000000 */
[----:B------:R-:W-:Y:S02]  /*0170*/  UISETP.NE.AND UP0, UPT, UR6, URZ, UPT ;  /* 0x000000ff0600728c */ /* 0x000fe4000bf05270 */
[----:B------:R-:W-:Y:S09]  /*0180*/  BRA.U !UP1, `(.L_x_1) ;  /* 0x0000000109a87547 */ /* 0x000ff2000b800000 */
[----:B------:R-:W0:Y:S01]  /*0190*/  LDCU.64 UR12, c[0x0][0x380] ;  /* 0x00007000ff0c77ac */ /* 0x000e220008000a00 */
[----:B------:R-:W-:Y:S01]  /*01a0*/  IMAD.MOV.U32 R10, RZ, RZ, R2 ;  /* 0x000000ffff0a7224 */ /* 0x000fe200078e0002 */
[----:B------:R-:W-:-:S04]  /*01b0*/  ULOP3.LUT UR4, UR8, 0xfffffff0, URZ, 0xc0, !UPT ;  /* 0xfffffff008047892 */ /* 0x000fc8000f8ec0ff */
[----:B------:R-:W-:Y:S01]  /*01c0*/  UIADD3 UR7, UPT, UPT, -UR4, URZ, URZ ;  /* 0x000000ff04077290 */ /* 0x000fe2000fffe1ff */
[----:B0-----:R-:W-:-:S04]  /*01d0*/  IADD3 R8, P0, PT, R11, UR12, RZ ;  /* 0x0000000c0b087c10 */ /* 0x001fc8000ff1e0ff */
[----:B------:R-:W-:-:S04]  /*01e0*/  IADD3 R8, P1, PT, R8, 0x7, RZ ;  /* 0x0000000708087810 */ /* 0x000fc80007f3e0ff */
[----:B------:R-:W-:-:S09]  /*01f0*/  IADD3.X R9, PT, PT, RZ, UR13, RZ, P1, P0 ;  /* 0x0000000dff097c10 */ /* 0x000fd20008fe04ff */
.L_x_2:
[----:B------:R-:W2:Y:S04]  /*0200*/  LDG.E.U8 R6, desc[UR10][R8.64+0x8] ;  /* 0x0000080a08067981 */ /* 0x000ea8000c1e1100 */
[----:B------:R-:W2:Y:S04]  /*0210*/  LDG.E.U8 R7, desc[UR10][R8.64+0x7] ;  /* 0x0000070a08077981 */ /* 0x000ea8000c1e1100 */
[----:B------:R-:W3:Y:S04]  /*0220*/  LDG.E.U8 R12, desc[UR10][R8.64+0x6] ;  /* 0x0000060a080c7981 */ /* 0x000ee8000c1e1100 */
[----:B------:R-:W3:Y:S04]  /*0230*/  LDG.E.U8 R13, desc[UR10][R8.64+0x5] ;  /* 0x0000050a080d7981 */ /* 0x000ee8000c1e1100 */
[----:B------:R-:W4:Y:S04]  /*0240*/  LDG.E.U8 R14, desc[UR10][R8.64+0x4] ;  /* 0x0000040a080e7981 */ /* 0x000f28000c1e1100 */
[----:B------:R-:W4:Y:S04]  /*0250*/  LDG.E.U8 R15, desc[UR10][R8.64+0x3] ;  /* 0x0000030a080f7981 */ /* 0x000f28000c1e1100 */
[----:B------:R-:W5:Y:S04]  /*0260*/  LDG.E.U8 R16, desc[UR10][R8.64+0x2] ;  /* 0x0000020a08107981 */ /* 0x000f68000c1e1100 */
        /* <DEDUP_REMOVED lines=8> */
[----:B------:R0:W5:Y:S01]  /*02f0*/  LDG.E.U8 R4, desc[UR10][R8.64+-0x7] ;  /* 0xfffff90a08047981 */ /* 0x000162000c1e1100 */
[----:B------:R-:W-:-:S04]  /*0300*/  UIADD3 UR7, UPT, UPT, UR7, 0x10, URZ ;  /* 0x0000001007077890 */ /* 0x000fc8000fffe0ff */
[----:B------:R-:W-:Y:S01]  /*0310*/  UISETP.NE.AND UP1, UPT, UR7, URZ, UPT ;  /* 0x000000ff0700728c */ /* 0x000fe2000bf25270 */
[----:B0-----:R-:W-:-:S05]  /*0320*/  IADD3 R8, P0, PT, R8, 0x10, RZ ;  /* 0x0000001008087810 */ /* 0x001fca0007f1e0ff */
[----:B------:R-:W-:Y:S01]  /*0330*/  IMAD.X R9, RZ, RZ, R9, P0 ;  /* 0x000000ffff097224 */ /* 0x000fe200000e0609 */
[----:B--2---:R-:W-:Y:S02]  /*0340*/  PRMT R7, R7, 0x3340, R6 ;  /* 0x0000334007077816 */ /* 0x004fe40000000006 */
[----:B---3--:R-:W-:-:S04]  /*0350*/  PRMT R12, R13, 0x3340, R12 ;  /* 0x000033400d0c7816 */ /* 0x008fc8000000000c */
[----:B------:R-:W-:Y:S02]  /*0360*/  PRMT R7, R12, 0x5410, R7 ;  /* 0x000054100c077816 */ /* 0x000fe40000000007 */
[----:B----4-:R-:W-:Y:S02]  /*0370*/  PRMT R6, R15, 0x3340, R14 ;  /* 0x000033400f067816 */ /* 0x010fe4000000000e */
[----:B-----5:R-:W-:-:S04]  /*0380*/  PRMT R17, R17, 0x3340, R16 ;  /* 0x0000334011117816 */ /* 0x020fc80000000010 */
[----:B------:R-:W-:Y:S02]  /*0390*/  PRMT R6, R17, 0x5410, R6 ;  /* 0x0000541011067816 */ /* 0x000fe40000000006 */
[----:B------:R-:W-:Y:S02]  /*03a0*/  PRMT R18, R19, 0x3340, R18 ;  /* 0x0000334013127816 */ /* 0x000fe40000000012 */
[----:B------:R-:W-:Y:S02]  /*03b0*/  PRMT R21, R21, 0x3340, R20 ;  /* 0x0000334015157816 */ /* 0x000fe40000000014 */
[----:B------:R-:W-:Y:S02]  /*03c0*/  PRMT R22, R23, 0x3340, R22 ;  /* 0x0000334017167816 */ /* 0x000fe40000000016 */
[----:B------:R-:W-:Y:S02]  /*03d0*/  PRMT R13, R4, 0x3340, R5 ;  /* 0x00003340040d7816 */ /* 0x000fe40000000005 */
[----:B------:R-:W-:-:S02]  /*03e0*/  PRMT R5, R21, 0x5410, R18 ;  /* 0x0000541015057816 */ /* 0x000fc40000000012 */
[----:B------:R-:W-:-:S05]  /*03f0*/  PRMT R4, R13, 0x5410, R22 ;  /* 0x000054100d047816 */ /* 0x000fca0000000016 */
[----:B------:R0:W-:Y:S02]  /*0400*/  STS.128 [R10], R4 ;  /* 0x000000040a007388 */ /* 0x0001e40000000c00 */
[----:B0-----:R-:W-:Y:S01]  /*0410*/  VIADD R10, R10, 0x10 ;  /* 0x000000100a0a7836 */ /* 0x001fe20000000000 */
[----:B------:R-:W-:Y:S06]  /*0420*/  BRA.U UP1, `(.L_x_2) ;  /* 0xfffffffd01747547 */ /* 0x000fec000b83ffff */
.L_x_1:
[----:B------:R-:W-:Y:S05]  /*0430*/  BRA.U !UP0, `(.L_x_0) ;  /* 0x0000000108e87547 */ /* 0x000fea000b800000 */
[----:B------:R-:W-:Y:S02]  /*0440*/  UISETP.GE.U32.AND UP0, UPT, UR6, 0x8, UPT ;  /* 0x000000080600788c */ /* 0x000fe4000bf06070 */
[----:B------:R-:W-:-:S04]  /*0450*/  ULOP3.LUT UR7, UR8, 0x7, URZ, 0xc0, !UPT ;  /* 0x0000000708077892 */ /* 0x000fc8000f8ec0ff */
[----:B------:R-:W-:-:S03]  /*0460*/  UISETP.NE.AND UP1, UPT, UR7, URZ, UPT ;  /* 0x000000ff0700728c */ /* 0x000fc6000bf25270 */
[----:B------:R-:W-:Y:S08]  /*0470*/  BRA.U !UP0, `(.L_x_3) ;  /* 0x0000000108507547 */ /* 0x000ff0000b800000 */
[----:B------:R-:W0:Y:S02]  /*0480*/  LDC.64 R4, c[0x0][0x380] ;  /* 0x0000e000ff047b82 */ /* 0x000e240000000a00 */
[----:B0-----:R-:W-:-:S04]  /*0490*/  IADD3 R4, P0, P1, R4, UR4, R11 ;  /* 0x0000000404047c10 */ /* 0x001fc8000f91e00b */
[----:B------:R-:W-:-:S05]  /*04a0*/  IADD3.X R5, PT, PT, RZ, R5, RZ, P0, P1 ;  /* 0x00000005ff057210 */ /* 0x000fca00007e24ff */
[----:B------:R-:W2:Y:S04]  /*04b0*/  LDG.E.U8 R7, desc[UR10][R4.64] ;  /* 0x0000000a04077981 */ /* 0x000ea8000c1e1100 */
[----:B------:R-:W3:Y:S04]  /*04c0*/  LDG.E.U8 R9, desc[UR10][R4.64+0x1] ;  /* 0x0000010a04097981 */ /* 0x000ee8000c1e1100 */
[----:B------:R-:W4:Y:S04]  /*04d0*/  LDG.E.U8 R13, desc[UR10][R4.64+0x2] ;  /* 0x0000020a040d7981 */ /* 0x000f28000c1e1100 */
[----:B------:R-:W5:Y:S04]  /*04e0*/  LDG.E.U8 R15, desc[UR10][R4.64+0x3] ;  /* 0x0000030a040f7981 */ /* 0x000f68000c1e1100 */
[----:B------:R-:W5:Y:S04]  /*04f0*/  LDG.E.U8 R17, desc[UR10][R4.64+0x4] ;  /* 0x0000040a04117981 */ /* 0x000f68000c1e1100 */
[----:B------:R-:W5:Y:S04]  /*0500*/  LDG.E.U8 R19, desc[UR10][R4.64+0x5] ;  /* 0x0000050a04137981 */ /* 0x000f68000c1e1100 */
[----:B------:R-:W5:Y:S04]  /*0510*/  LDG.E.U8 R21, desc[UR10][R4.64+0x6] ;  /* 0x0000060a04157981 */ /* 0x000f68000c1e1100 */
[----:B------:R-:W5:Y:S04]  /*0520*/  LDG.E.U8 R23, desc[UR10][R4.64+0x7] ;  /* 0x0000070a04177981 */ /* 0x000f68000c1e1100 */
[----:B--2---:R0:W-:Y:S04]  /*0530*/  STS.U8 [R2+UR4], R7 ;  /* 0x0000000702007988 */ /* 0x0041e80008000004 */
[----:B---3--:R0:W-:Y:S04]  /*0540*/  STS.U8 [R2+UR4+0x1], R9 ;  /* 0x0000010902007988 */ /* 0x0081e80008000004 */
[----:B----4-:R0:W-:Y:S04]  /*0550*/  STS.U8 [R2+UR4+0x2], R13 ;  /* 0x0000020d02007988 */ /* 0x0101e80008000004 */
[----:B-----5:R0:W-:Y:S04]  /*0560*/  STS.U8 [R2+UR4+0x3], R15 ;  /* 0x0000030f02007988 */ /* 0x0201e80008000004 */
[----:B------:R0:W-:Y:S04]  /*0570*/  STS.U8 [R2+UR4+0x4], R17 ;  /* 0x0000041102007988 */ /* 0x0001e80008000004 */
[----:B------:R0:W-:Y:S04]  /*0580*/  STS.U8 [R2+UR4+0x5], R19 ;  /* 0x0000051302007988 */ /* 0x0001e80008000004 */
[----:B------:R0:W-:Y:S04]  /*0590*/  STS.U8 [R2+UR4+0x6], R21 ;  /* 0x0000061502007988 */ /* 0x0001e80008000004 */
[----:B------:R0:W-:Y:S01]  /*05a0*/  STS.U8 [R2+UR4+0x7], R23 ;  /* 0x0000071702007988 */ /* 0x0001e20008000004 */
[----:B------:R-:W-:-:S12]  /*05b0*/  UIADD3 UR4, UPT, UPT, UR4, 0x8, URZ ;  /* 0x0000000804047890 */ /* 0x000fd8000fffe0ff */
.L_x_3:
[----:B------:R-:W-:Y:S05]  /*05c0*/  BRA.U !UP1, `(.L_x_0) ;  /* 0x0000000109847547 */ /* 0x000fea000b800000 */
[----:B------:R-:W-:Y:S02]  /*05d0*/  UISETP.GE.U32.AND UP0, UPT, UR7, 0x4, UPT ;  /* 0x000000040700788c */ /* 0x000fe4000bf06070 */
[----:B------:R-:W-:-:S04]  /*05e0*/  ULOP3.LUT UR6, UR8, 0x3, URZ, 0xc0, !UPT ;  /* 0x0000000308067892 */ /* 0x000fc8000f8ec0ff */
[----:B------:R-:W-:-:S03]  /*05f0*/  UISETP.NE.AND UP1, UPT, UR6, URZ, UPT ;  /* 0x000000ff0600728c */ /* 0x000fc6000bf25270 */
[----:B------:R-:W-:Y:S08]  /*0600*/  BRA.U !UP0, `(.L_x_4) ;  /* 0x0000000108307547 */ /* 0x000ff0000b800000 */
[----:B------:R-:W1:Y:S02]  /*0610*/  LDC.64 R4, c[0x0][0x380] ;  /* 0x0000e000ff047b82 */ /* 0x000e640000000a00 */
[----:B-1----:R-:W-:-:S04]  /*0620*/  IADD3 R4, P0, P1, R4, UR4, R11 ;  /* 0x0000000404047c10 */ /* 0x002fc8000f91e00b */
[----:B------:R-:W-:-:S05]  /*0630*/  IADD3.X R5, PT, PT, RZ, R5, RZ, P0, P1 ;  /* 0x00000005ff057210 */ /* 0x000fca00007e24ff */
[----:B0-----:R-:W2:Y:S04]  /*0640*/  LDG.E.U8 R7, desc[UR10][R4.64] ;  /* 0x0000000a04077981 */ /* 0x001ea8000c1e1100 */
[----:B------:R-:W3:Y:S04]  /*0650*/  LDG.E.U8 R9, desc[UR10][R4.64+0x1] ;  /* 0x0000010a04097981 */ /* 0x000ee8000c1e1100 */
[----:B------:R-:W4:Y:S04]  /*0660*/  LDG.E.U8 R13, desc[UR10][R4.64+0x2] ;  /* 0x0000020a040d7981 */ /* 0x000f28000c1e1100 */
[----:B------:R-:W5:Y:S04]  /*0670*/  LDG.E.U8 R15, desc[UR10][R4.64+0x3] ;  /* 0x0000030a040f7981 */ /* 0x000f68000c1e1100 */
[----:B--2---:R1:W-:Y:S04]  /*0680*/  STS.U8 [R2+UR4], R7 ;  /* 0x0000000702007988 */ /* 0x0043e80008000004 */
[----:B---3--:R1:W-:Y:S04]  /*0690*/  STS.U8 [R2+UR4+0x1], R9 ;  /* 0x0000010902007988 */ /* 0x0083e80008000004 */
[----:B----4-:R1:W-:Y:S04]  /*06a0*/  STS.U8 [R2+UR4+0x2], R13 ;  /* 0x0000020d02007988 */ /* 0x0103e80008000004 */
[----:B-----5:R1:W-:Y:S01]  /*06b0*/  STS.U8 [R2+UR4+0x3], R15 ;  /* 0x0000030f02007988 */ /* 0x0203e20008000004 */
[----:B------:R-:W-:-:S12]  /*06c0*/  UIADD3 UR4, UPT, UPT, UR4, 0x4, URZ ;  /* 0x0000000404047890 */ /* 0x000fd8000fffe0ff */
.L_x_4:
[----:B------:R-:W-:Y:S05]  /*06d0*/  BRA.U !UP1, `(.L_x_0) ;  /* 0x0000000109407547 */ /* 0x000fea000b800000 */
[----:B------:R-:W2:Y:S01]  /*06e0*/  LDC.64 R4, c[0x0][0x380] ;  /* 0x0000e000ff047b82 */ /* 0x000ea20000000a00 */
[----:B------:R-:W-:Y:S01]  /*06f0*/  UIADD3 UR6, UPT, UPT, -UR6, URZ, URZ ;  /* 0x000000ff06067290 */ /* 0x000fe2000fffe1ff */
[----:B--2---:R-:W-:Y:S02]  /*0700*/  IADD3 R11, P0, P1, R4, UR4, R11 ;  /* 0x00000004040b7c10 */ /* 0x004fe4000f91e00b */
[----:B------:R-:W-:Y:S02]  /*0710*/  LEA R4, R3, UR4, 0x6 ;  /* 0x0000000403047c11 */ /* 0x000fe4000f8e30ff */
[----:B------:R-:W-:-:S03]  /*0720*/  IADD3.X R8, PT, PT, RZ, R5, RZ, P0, P1 ;  /* 0x00000005ff087210 */ /* 0x000fc600007e24ff */
[----:B------:R-:W-:-:S07]  /*0730*/  VIADD R6, R4, UR5 ;  /* 0x0000000504067c36 */ /* 0x000fce0008000000 */
.L_x_5:
[----:B------:R-:W-:Y:S02]  /*0740*/  IMAD.MOV.U32 R5, RZ, RZ, R8 ;  /* 0x000000ffff057224 */ /* 0x000fe400078e0008 */
[----:B------:R-:W-:-:S05]  /*0750*/  IMAD.MOV.U32 R4, RZ, RZ, R11 ;  /* 0x000000ffff047224 */ /* 0x000fca00078e000b */
[----:B------:R-:W2:Y:S01]  /*0760*/  LDG.E.U8 R5, desc[UR10][R4.64] ;  /* 0x0000000a04057981 */ /* 0x000ea2000c1e1100 */
[----:B------:R-:W-:Y:S01]  /*0770*/  UIADD3 UR6, UPT, UPT, UR6, 0x1, URZ ;  /* 0x0000000106067890 */ /* 0x000fe2000fffe0ff */
[----:B------:R-:W-:-:S03]  /*0780*/  IADD3 R11, P0, PT, R11, 0x1, RZ ;  /* 0x000000010b0b7810 */ /* 0x000fc60007f1e0ff */
[----:B------:R-:W-:Y:S02]  /*0790*/  UISETP.NE.AND UP0, UPT, UR6, URZ, UPT ;  /* 0x000000ff0600728c */ /* 0x000fe4000bf05270 */
[----:B------:R-:W-:Y:S01]  /*07a0*/  IMAD.X R8, RZ, RZ, R8, P0 ;  /* 0x000000ffff087224 */ /* 0x000fe200000e0608 */
[----:B--2---:R2:W-:Y:S02]  /*07b0*/  STS.U8 [R6], R5 ;  /* 0x0000000506007388 */ /* 0x0045e40000000000 */
[----:B--2---:R-:W-:-:S04]  /*07c0*/  VIADD R6, R6, 0x1 ;  /* 0x0000000106067836 */ /* 0x004fc80000000000 */
[----:B------:R-:W-:Y:S05]  /*07d0*/  BRA.U UP0, `(.L_x_5) ;  /* 0xfffffffd00d87547 */ /* 0x000fea000b83ffff */
.L_x_0:
[----:B------:R-:W-:Y:S01]  /*07e0*/  IMAD.MOV.U32 R4, RZ, RZ, 0x80 ;  /* 0x00000080ff047424 */ /* 0x000fe200078e00ff */
[----:B------:R-:W-:-:S04]  /*07f0*/  UIADD3 UR4, UPT, UPT, UR8, 0x1, URZ ;  /* 0x0000000108047890 */ /* 0x000fc8000fffe0ff */
[----:B------:R2:W-:Y:S01]  /*0800*/  STS.U8 [R2+UR8], R4 ;  /* 0x0000000402007988 */ /* 0x0005e20008000008 */
[----:B------:R-:W-:-:S09]  /*0810*/  UISETP.GT.U32.AND UP0, UPT, UR4, 0x3f, UPT ;  /* 0x0000003f0400788c */ /* 0x000fd2000bf04070 */
[----:B--2---:R-:W-:Y:S05]  /*0820*/  BRA.U UP0, `(.L_x_6) ;  /* 0x0000000100fc7547 */ /* 0x004fea000b800000 */
[----:B------:R-:W-:Y:S02]  /*0830*/  UIADD3 UR7, UPT, UPT, UR8, -0x30, URZ ;  /* 0xffffffd008077890 */ /* 0x000fe4000fffe0ff */
[----:B------:R-:W-:Y:S02]  /*0840*/  UIADD3 UR6, UPT, UPT, -UR8, 0x3f, URZ ;  /* 0x0000003f08067890 */ /* 0x000fe4000fffe1ff */
[----:B------:R-:W-:Y:S02]  /*0850*/  UISETP.GE.U32.AND UP0, UPT, UR7, 0xf, UPT ;  /* 0x0000000f0700788c */ /* 0x000fe4000bf06070 */
[----:B------:R-:W-:-:S07]  /*0860*/  ULOP3.LUT UR9, UR6, 0xf, URZ, 0xc0, !UPT ;  /* 0x0000000f06097892 */ /* 0x000fce000f8ec0ff */
[----:B------:R-:W-:Y:S05]  /*0870*/  BRA.U !UP0, `(.L_x_7) ;  /* 0x0000000108607547 */ /* 0x000fea000b800000 */
[----:B------:R-:W-:Y:S02]  /*0880*/  ULOP3.LUT UR4, UR6, 0xfffffff0, URZ, 0xc0, !UPT ;  /* 0xfffffff006047892 */ /* 0x000fe4000f8ec0ff */
[----:B------:R-:W-:Y:S02]  /*0890*/  UIADD3 UR7, UPT, UPT, UR8, 0x8, URZ ;  /* 0x0000000808077890 */ /* 0x000fe4000fffe0ff */
[----:B------:R-:W-:-:S12]  /*08a0*/  UIADD3 UR4, UPT, UPT, -UR4, URZ, URZ ;  /* 0x000000ff04047290 */ /* 0x000fd8000fffe1ff */
.L_x_8:
[----:B------:R-:W-:Y:S01]  /*08b0*/  UIADD3 UR4, UPT, UPT, UR4, 0x10, URZ ;  /* 0x0000001004047890 */ /* 0x000fe2000fffe0ff */
[----:B--2---:R2:W-:Y:S03]  /*08c0*/  STS.U8 [R2+UR7+-0x7], RZ ;  /* 0xfffff9ff02007988 */ /* 0x0045e60008000007 */
[----:B------:R-:W-:Y:S01]  /*08d0*/  UISETP.NE.AND UP0, UPT, UR4, URZ, UPT ;  /* 0x000000ff0400728c */ /* 0x000fe2000bf05270 */
[----:B------:R2:W-:Y:S04]  /*08e0*/  STS.U8 [R2+UR7+-0x6], RZ ;  /* 0xfffffaff02007988 */ /* 0x0005e80008000007 */
[----:B------:R2:W-:Y:S04]  /*08f0*/  STS.U8 [R2+UR7+-0x5], RZ ;  /* 0xfffffbff02007988 */ /* 0x0005e80008000007 */
[----:B------:R2:W-:Y:S04]  /*0900*/  STS.U8 [R2+UR7+-0x4], RZ ;  /* 0xfffffcff02007988 */ /* 0x0005e80008000007 */
[----:B------:R2:W-:Y:S04]  /*0910*/  STS.U8 [R2+UR7+-0x3], RZ ;  /* 0xfffffdff02007988 */ /* 0x0005e80008000007 */
[----:B------:R2:W-:Y:S04]  /*0920*/  STS.U8 [R2+UR7+-0x2], RZ ;  /* 0xfffffeff02007988 */ /* 0x0005e80008000007 */
[----:B------:R2:W-:Y:S04]  /*0930*/  STS.U8 [R2+UR7+-0x1], RZ ;  /* 0xffffffff02007988 */ /* 0x0005e80008000007 */
[----:B------:R2:W-:Y:S04]  /*0940*/  STS.U8 [R2+UR7], RZ ;  /* 0x000000ff02007988 */ /* 0x0005e80008000007 */
[----:B------:R2:W-:Y:S04]  /*0950*/  STS.U8 [R2+UR7+0x1], RZ ;  /* 0x000001ff02007988 */ /* 0x0005e80008000007 */
[----:B------:R2:W-:Y:S04]  /*0960*/  STS.U8 [R2+UR7+0x2], RZ ;  /* 0x000002ff02007988 */ /* 0x0005e80008000007 */
[----:B------:R2:W-:Y:S04]  /*0970*/  STS.U8 [R2+UR7+0x3], RZ ;  /* 0x000003ff02007988 */ /* 0x0005e80008000007 */
[----:B------:R2:W-:Y:S04]  /*0980*/  STS.U8 [R2+UR7+0x4], RZ ;  /* 0x000004ff02007988 */ /* 0x0005e80008000007 */
[----:B------:R2:W-:Y:S04]  /*0990*/  STS.U8 [R2+UR7+0x5], RZ ;  /* 0x000005ff02007988 */ /* 0x0005e80008000007 */
[----:B------:R2:W-:Y:S04]  /*09a0*/  STS.U8 [R2+UR7+0x6], RZ ;  /* 0x000006ff02007988 */ /* 0x0005e80008000007 */
[----:B------:R2:W-:Y:S04]  /*09b0*/  STS.U8 [R2+UR7+0x7], RZ ;  /* 0x000007ff02007988 */ /* 0x0005e80008000007 */
[----:B------:R2:W-:Y:S01]  /*09c0*/  STS.U8 [R2+UR7+0x8], RZ ;  /* 0x000008ff02007988 */ /* 0x0005e20008000007 */
[----:B------:R-:W-:Y:S01]  /*09d0*/  UIADD3 UR7, UPT, UPT, UR7, 0x10, URZ ;  /* 0x0000001007077890 */ /* 0x000fe2000fffe0ff */
[----:B------:R-:W-:Y:S11]  /*09e0*/  BRA.U UP0, `(.L_x_8) ;  /* 0xfffffffd00b07547 */ /* 0x000ff6000b83ffff */
[----:B------:R-:W-:-:S12]  /*09f0*/  UIADD3 UR4, UPT, UPT, UR7, -0x7, URZ ;  /* 0xfffffff907047890 */ /* 0x000fd8000fffe0ff */
.L_x_7:
[----:B------:R-:W-:-:S09]  /*0a00*/  UISETP.NE.AND UP0, UPT, UR9, URZ, UPT ;  /* 0x000000ff0900728c */ /* 0x000fd2000bf05270 */
[----:B------:R-:W-:Y:S05]  /*0a10*/  BRA.U !UP0, `(.L_x_6) ;  /* 0x0000000108807547 */ /* 0x000fea000b800000 */
[----:B------:R-:W-:Y:S02]  /*0a20*/  UISETP.GE.U32.AND UP0, UPT, UR9, 0x8, UPT ;  /* 0x000000080900788c */ /* 0x000fe4000bf06070 */
[----:B------:R-:W-:-:S04]  /*0a30*/  ULOP3.LUT UR7, UR6, 0x7, URZ, 0xc0, !UPT ;  /* 0x0000000706077892 */ /* 0x000fc8000f8ec0ff */
[----:B------:R-:W-:-:S03]  /*0a40*/  UISETP.NE.AND UP1, UPT, UR7, URZ, UPT ;  /* 0x000000ff0700728c */ /* 0x000fc6000bf25270 */
[----:B------:R-:W-:Y:S08]  /*0a50*/  BRA.U !UP0, `(.L_x_9) ;  /* 0x0000000108247547 */ /* 0x000ff0000b800000 */
[----:B------:R3:W-:Y:S04]  /*0a60*/  STS.U8 [R2+UR4], RZ ;  /* 0x000000ff02007988 */ /* 0x0007e80008000004 */
[----:B------:R3:W-:Y:S04]  /*0a70*/  STS.U8 [R2+UR4+0x1], RZ ;  /* 0x000001ff02007988 */ /* 0x0007e80008000004 */
[----:B------:R3:W-:Y:S04]  /*0a80*/  STS.U8 [R2+UR4+0x2], RZ ;  /* 0x000002ff02007988 */ /* 0x0007e80008000004 */
[----:B------:R3:W-:Y:S04]  /*0a90*/  STS.U8 [R2+UR4+0x3], RZ ;  /* 0x000003ff02007988 */ /* 0x0007e80008000004 */
[----:B------:R3:W-:Y:S04]  /*0aa0*/  STS.U8 [R2+UR4+0x4], RZ ;  /* 0x000004ff02007988 */ /* 0x0007e80008000004 */
[----:B------:R3:W-:Y:S04]  /*0ab0*/  STS.U8 [R2+UR4+0x5], RZ ;  /* 0x000005ff02007988 */ /* 0x0007e80008000004 */
[----:B------:R3:W-:Y:S04]  /*0ac0*/  STS.U8 [R2+UR4+0x6], RZ ;  /* 0x000006ff02007988 */ /* 0x0007e80008000004 */
[----:B------:R3:W-:Y:S01]  /*0ad0*/  STS.U8 [R2+UR4+0x7], RZ ;  /* 0x000007ff02007988 */ /* 0x0007e20008000004 */
[----:B------:R-:W-:-:S12]  /*0ae0*/  UIADD3 UR4, UPT, UPT, UR4, 0x8, URZ ;  /* 0x0000000804047890 */ /* 0x000fd8000fffe0ff */
.L_x_9:
[----:B------:R-:W-:Y:S05]  /*0af0*/  BRA.U !UP1, `(.L_x_6) ;  /* 0x0000000109487547 */ /* 0x000fea000b800000 */
[----:B------:R-:W-:Y:S02]  /*0b00*/  UISETP.GE.U32.AND UP0, UPT, UR7, 0x4, UPT ;  /* 0x000000040700788c */ /* 0x000fe4000bf06070 */
[----:B------:R-:W-:-:S04]  /*0b10*/  ULOP3.LUT UR6, UR6, 0x3, URZ, 0xc0, !UPT ;  /* 0x0000000306067892 */ /* 0x000fc8000f8ec0ff */
[----:B------:R-:W-:-:S13]  /*0b20*/  PLOP3.LUT P0, PT, PT, PT, UP0, 0x80, 0x8 ;  /* 0x000000000008781c */ /* 0x000fda0003f0f008 */
[----:B------:R4:W-:Y:S04]  /*0b30*/  @P0 STS.U8 [R2+UR4], RZ ;  /* 0x000000ff02000988 */ /* 0x0009e80008000004 */
[----:B------:R4:W-:Y:S04]  /*0b40*/  @P0 STS.U8 [R2+UR4+0x1], RZ ;  /* 0x000001ff02000988 */ /* 0x0009e80008000004 */
[----:B------:R4:W-:Y:S04]  /*0b50*/  @P0 STS.U8 [R2+UR4+0x2], RZ ;  /* 0x000002ff02000988 */ /* 0x0009e80008000004 */
[----:B------:R4:W-:Y:S01]  /*0b60*/  @P0 STS.U8 [R2+UR4+0x3], RZ ;  /* 0x000003ff02000988 */ /* 0x0009e20008000004 */
[----:B------:R-:W-:-:S02]  /*0b70*/  @UP0 UIADD3 UR4, UPT, UPT, UR4, 0x4, URZ ;  /* 0x0000000404040890 */ /* 0x000fc4000fffe0ff */
[----:B------:R-:W-:-:S09]  /*0b80*/  UISETP.NE.AND UP0, UPT, UR6, URZ, UPT ;  /* 0x000000ff0600728c */ /* 0x000fd2000bf05270 */
[----:B----4-:R-:W-:Y:S05]  /*0b90*/  BRA.U !UP0, `(.L_x_6) ;  /* 0x0000000108207547 */ /* 0x010fea000b800000 */
[----:B------:R-:W-:Y:S01]  /*0ba0*/  LEA R3, R3, UR4, 0x6 ;  /* 0x0000000403037c11 */ /* 0x000fe2000f8e30ff */
[----:B------:R-:W-:-:S04]  /*0bb0*/  UIADD3 UR6, UPT, UPT, -UR6, URZ, URZ ;  /* 0x000000ff06067290 */ /* 0x000fc8000fffe1ff */
[----:B------:R-:W-:-:S08]  /*0bc0*/  VIADD R3, R3, UR5 ;  /* 0x0000000503037c36 */ /* 0x000fd00008000000 */
.L_x_10:
[----:B------:R-:W-:Y:S01]  /*0bd0*/  UIADD3 UR6, UPT, UPT, UR6, 0x1, URZ ;  /* 0x0000000106067890 */ /* 0x000fe2000fffe0ff */
[----:B------:R4:W-:Y:S03]  /*0be0*/  STS.U8 [R3], RZ ;  /* 0x000000ff03007388 */ /* 0x0009e60000000000 */
[----:B------:R-:W-:Y:S01]  /*0bf0*/  UISETP.NE.AND UP0, UPT, UR6, URZ, UPT ;  /* 0x000000ff0600728c */ /* 0x000fe2000bf05270 */
[----:B----4-:R-:W-:-:S08]  /*0c00*/  VIADD R3, R3, 0x1 ;  /* 0x0000000103037836 */ /* 0x010fd00000000000 */
[----:B------:R-:W-:Y:S05]  /*0c10*/  BRA.U UP0, `(.L_x_10) ;  /* 0xfffffffd00ec7547 */ /* 0x000fea000b83ffff */
.L_x_6:
[----:B01----:R-:W0:Y:S01]  /*0c20*/  LDS.128 R8, [R2] ;  /* 0x0000000002087984 */ /* 0x003e220000000c00 */
[----:B------:R-:W-:-:S03]  /*0c30*/  USHF.L.U32 UR4, UR8, 0x3, URZ ;  /* 0x0000000308047899 */ /* 0x000fc600080006ff */
[----:B------:R-:W1:Y:S03]  /*0c40*/  LDS.128 R4, [R2+0x10] ;  /* 0x0000100002047984 */ /* 0x000e660000000c00 */
[----:B------:R-:W-:-:S05]  /*0c50*/  IMAD.U32 R25, RZ, RZ, UR4 ;  /* 0x00000004ff197e24 */ /* 0x000fca000f8e00ff */
[----:B------:R-:W-:Y:S01]  /*0c60*/  STS [R2+0x38], R25 ;  /* 0x0000381902007388 */ /* 0x000fe20000000800 */
[----:B0-----:R-:W-:-:S05]  /*0c70*/  VIADD R3, R8, 0xd76aa477 ;  /* 0xd76aa47708037836 */ /* 0x001fca0000000000 */
[----:B------:R-:W-:-:S04]  /*0c80*/  SHF.L.W.U32.HI R13, R3, 0x7, R3 ;  /* 0x00000007030d7819 */ /* 0x000fc80000010e03 */
[C---:B------:R-:W-:Y:S01]  /*0c90*/  IADD3 R14, PT, PT, -R13.reuse, 0x10325476, RZ ;  /* 0x103254760d0e7810 */ /* 0x040fe20007ffe1ff */
[----:B------:R-:W-:-:S05]  /*0ca0*/  VIADD R12, R13, 0xefcdab89 ;  /* 0xefcdab890d0c7836 */ /* 0x000fca0000000000 */
[----:B------:R-:W-:-:S04]  /*0cb0*/  LOP3.LUT R3, R12, 0xefcdab89, RZ, 0xc0, !PT ;  /* 0xefcdab890c037812 */ /* 0x000fc800078ec0ff */
[----:B------:R-:W-:-:S04]  /*0cc0*/  LOP3.LUT R14, R3, 0x98badcfe, R14, 0xf8, !PT ;  /* 0x98badcfe030e7812 */ /* 0x000fc800078ef80e */
[----:B------:R-:W-:-:S04]  /*0cd0*/  IADD3 R3, PT, PT, R9, -0x705f434, R14 ;  /* 0xf8fa0bcc09037810 */ /* 0x000fc80007ffe00e */
[----:B------:R-:W-:-:S04]  /*0ce0*/  LEA.HI R14, R3, R12, R3, 0xc ;  /* 0x0000000c030e7211 */ /* 0x000fc800078f6003 */
[----:B------:R-:W-:-:S04]  /*0cf0*/  LOP3.LUT R3, R14, 0xefcdab89, R12, 0xac, !PT ;  /* 0xefcdab890e037812 */ /* 0x000fc800078eac0c */
[----:B------:R-:W-:-:S04]  /*0d00*/  IADD3 R3, PT, PT, R10, -0x4324b227, R3 ;  /* 0xbcdb4dd90a037810 */ /* 0x000fc80007ffe003 */
[----:B------:R-:W-:-:S04]  /*0d10*/  LEA.HI R3, R3, R14, R3, 0x11 ;  /* 0x0000000e03037211 */ /* 0x000fc800078f8803 */
[----:B------:R-:W-:-:S04]  /*0d20*/  LOP3.LUT R12, R12, R3, R14, 0xb8, !PT ;  /* 0x000000030c0c7212 */ /* 0x000fc800078eb80e */
[----:B------:R-:W-:-:S04]  /*0d30*/  IADD3 R12, PT, PT, R11, -0x4e748589, R12 ;  /* 0xb18b7a770b0c7810 */ /* 0x000fc80007ffe00c */
[----:B------:R-:W-:-:S04]  /*0d40*/  LEA.HI R16, R12, R3, R12, 0x16 ;  /* 0x000000030c107211 */ /* 0x000fc800078fb00c */
[----:B------:R-:W-:-:S04]  /*0d50*/  LOP3.LUT R12, R14, R16, R3, 0xb8, !PT ;  /* 0x000000100e0c7212 */ /* 0x000fc800078eb803 */
[----:B-1----:R-:W-:-:S05]  /*0d60*/  IADD3 R12, PT, PT, R12, R13, R4 ;  /* 0x0000000d0c0c7210 */ /* 0x002fca0007ffe004 */
[----:B------:R-:W-:-:S05]  /*0d70*/  VIADD R17, R12, 0xe549bb38 ;  /* 0xe549bb380c117836 */ /* 0x000fca0000000000 */
[----:B------:R-:W-:-:S04]  /*0d80*/  LEA.HI R17, R17, R16, R17, 0x7 ;  /* 0x0000001011117211 */ /* 0x000fc800078f3811 */
[----:B------:R-:W-:-:S04]  /*0d90*/  LOP3.LUT R12, R3, R17, R16, 0xb8, !PT ;  /* 0x00000011030c7212 */ /* 0x000fc800078eb810 */
[----:B------:R-:W-:-:S05]  /*0da0*/  IADD3 R12, PT, PT, R12, R5, R14 ;  /* 0x000000050c0c7210 */ /* 0x000fca0007ffe00e */
[----:B------:R-:W-:Y:S02]  /*0db0*/  VIADD R18, R12, 0x4787c62a ;  /* 0x4787c62a0c127836 */ /* 0x000fe40000000000 */
[----:B------:R-:W0:Y:S03]  /*0dc0*/  LDS.128 R12, [R2+0x20] ;  /* 0x00002000020c7984 */ /* 0x000e260000000c00 */
[----:B------:R-:W-:-:S04]  /*0dd0*/  LEA.HI R18, R18, R17, R18, 0xc ;  /* 0x0000001112127211 */ /* 0x000fc800078f6012 */
[----:B------:R-:W-:-:S04]  /*0de0*/  LOP3.LUT R19, R16, R18, R17, 0xb8, !PT ;  /* 0x0000001210137212 */ /* 0x000fc800078eb811 */
[----:B------:R-:W-:-:S05]  /*0df0*/  IADD3 R19, PT, PT, R19, R6, R3 ;  /* 0x0000000613137210 */ /* 0x000fca0007ffe003 */
[----:B------:R-:W-:-:S05]  /*0e00*/  VIADD R19, R19, 0xa8304613 ;  /* 0xa830461313137836 */ /* 0x000fca0000000000 */
[----:B------:R-:W-:-:S04]  /*0e10*/  LEA.HI R3, R19, R18, R19, 0x11 ;  /* 0x0000001213037211 */ /* 0x000fc800078f8813 */
[----:B------:R-:W-:-:S04]  /*0e20*/  LOP3.LUT R19, R17, R3, R18, 0xb8, !PT ;  /* 0x0000000311137212 */ /* 0x000fc800078eb812 */
[----:B------:R-:W-:-:S05]  /*0e30*/  IADD3 R19, PT, PT, R19, R7, R16 ;  /* 0x0000000713137210 */ /* 0x000fca0007ffe010 */
[----:B------:R-:W-:-:S05]  /*0e40*/  VIADD R20, R19, 0xfd469501 ;  /* 0xfd46950113147836 */ /* 0x000fca0000000000 */
[----:B------:R-:W-:-:S04]  /*0e50*/  LEA.HI R20, R20, R3, R20, 0x16 ;  /* 0x0000000314147211 */ /* 0x000fc800078fb014 */
[----:B------:R-:W-:-:S04]  /*0e60*/  LOP3.LUT R16, R18, R20, R3, 0xb8, !PT ;  /* 0x0000001412107212 */ /* 0x000fc800078eb803 */
[----:B0-----:R-:W-:-:S05]  /*0e70*/  IADD3 R16, PT, PT, R16, R12, R17 ;  /* 0x0000000c10107210 */ /* 0x001fca0007ffe011 */
        /* <DEDUP_REMOVED lines=18> */
[----:B--23--:R-:W-:-:S04]  /*0fa0*/  LEA.HI R2, R23, R20, R23, 0x7 ;  /* 0x0000001417027211 */ /* 0x00cfc800078f3817 */
[----:B------:R-:W-:-:S04]  /*0fb0*/  LOP3.LUT R18, R3, R2, R20, 0xb8, !PT ;  /* 0x0000000203127212 */ /* 0x000fc800078eb814 */
[----:B------:R-:W-:-:S05]  /*0fc0*/  IADD3 R18, PT, PT, R18, R17, R22 ;  /* 0x0000001112127210 */ /* 0x000fca0007ffe016 */
[----:B------:R-:W-:-:S05]  /*0fd0*/  VIADD R21, R18, 0xfd987193 ;  /* 0xfd98719312157836 */ /* 0x000fca0000000000 */
[----:B------:R-:W-:-:S04]  /*0fe0*/  LEA.HI R21, R21, R2, R21, 0xc ;  /* 0x0000000215157211 */ /* 0x000fc800078f6015 */
[----:B------:R-:W-:-:S04]  /*0ff0*/  LOP3.LUT R18, R20, R21, R2, 0xb8, !PT ;  /* 0x0000001514127212 */ /* 0x000fc800078eb802 */
[----:B------:R-:W-:-:S05]  /*1000*/  IADD3 R18, PT, PT, R18, UR4, R3 ;  /* 0x0000000412127c10 */ /* 0x000fca000fffe003 */
[----:B------:R-:W-:-:S05]  /*1010*/  VIADD R18, R18, 0xa679438e ;  /* 0xa679438e12127836 */ /* 0x000fca0000000000 */
        /* <DEDUP_REMOVED lines=162> */
[----:B------:R-:W-:Y:S01]  /*1a40*/  IADD3 R7, PT, PT, R7, R9, R8 ;  /* 0x0000000907077210 */ /* 0x000fe20007ffe008 */
[----:B------:R-:W-:-:S04]  /*1a50*/  IMAD.SHL.U32 R9, R0, 0x4, RZ ;  /* 0x0000000400097824 */ /* 0x000fc800078e00ff */
        /* <DEDUP_REMOVED lines=25> */
[----:B------:R-:W-:Y:S02]  /*1bf0*/  LEA.HI R4, R2, R7, R2, 0xa ;  /* 0x0000000702047211 */ /* 0x000fe400078f5002 */
[----:B------:R-:W0:Y:S02]  /*1c00*/  LDC.64 R2, c[0x0][0x388] ;  /* 0x0000e200ff027b82 */ /* 0x000e240000000a00 */
[----:B------:R-:W-:Y:S01]  /*1c10*/  LOP3.LUT R8, R7, R4, R6, 0x2d, !PT ;  /* 0x0000000407087212 */ /* 0x000fe200078e2d06 */
[----:B------:R-:W-:-:S03]  /*1c20*/  VIADD R11, R4, 0x10325476 ;  /* 0x10325476040b7836 */ /* 0x000fc60000000000 */
[----:B------:R-:W-:-:S05]  /*1c30*/  IADD3 R8, PT, PT, R8, R10, R5 ;  /* 0x0000000a08087210 */ /* 0x000fca0007ffe005 */
[----:B------:R-:W-:-:S05]  /*1c40*/  VIADD R5, R8, 0x2ad7d2bb ;  /* 0x2ad7d2bb08057836 */ /* 0x000fca0000000000 */
[----:B------:R-:W-:-:S04]  /*1c50*/  LEA.HI R5, R5, R4, R5, 0xf ;  /* 0x0000000405057211 */ /* 0x000fc800078f7805 */
[----:B------:R-:W-:Y:S01]  /*1c60*/  LOP3.LUT R8, R4, R5, R7, 0x2d, !PT ;  /* 0x0000000504087212 */ /* 0x000fe200078e2d07 */
[----:B------:R-:W-:-:S03]  /*1c70*/  VIADD R7, R7, 0x67452301 ;  /* 0x6745230107077836 */ /* 0x000fc60000000000 */
[----:B------:R-:W-:Y:S01]  /*1c80*/  IADD3 R8, PT, PT, R8, R13, R6 ;  /* 0x0000000d08087210 */ /* 0x000fe20007ffe006 */
[----:B0-----:R-:W-:-:S04]  /*1c90*/  IMAD.WIDE.U32 R2, R9, 0x4, R2 ;  /* 0x0000000409027825 */ /* 0x001fc800078e0002 */
[----:B------:R-:W-:Y:S01]  /*1ca0*/  VIADD R8, R8, 0xeb86d391 ;  /* 0xeb86d39108087836 */ /* 0x000fe20000000000 */
[----:B------:R-:W-:Y:S01]  /*1cb0*/  STG.E desc[UR10][R2.64], R7 ;  /* 0x0000000702007986 */ /* 0x000fe2000c10190a */
[----:B------:R-:W-:-:S03]  /*1cc0*/  VIADD R9, R5, 0x98badcfe ;  /* 0x98badcfe05097836 */ /* 0x000fc60000000000 */
[----:B------:R-:W-:Y:S01]  /*1cd0*/  LEA.HI R8, R8, R5, R8, 0x15 ;  /* 0x0000000508087211 */ /* 0x000fe200078fa808 */
[----:B------:R-:W-:Y:S04]  /*1ce0*/  STG.E desc[UR10][R2.64+0xc], R11 ;  /* 0x00000c0b02007986 */ /* 0x000fe8000c10190a */
[----:B------:R-:W-:Y:S01]  /*1cf0*/  VIADD R5, R8, 0xefcdab89 ;  /* 0xefcdab8908057836 */ /* 0x000fe20000000000 */
[----:B------:R-:W-:Y:S04]  /*1d00*/  STG.E desc[UR10][R2.64+0x8], R9 ;  /* 0x0000080902007986 */ /* 0x000fe8000c10190a */
[----:B------:R-:W-:Y:S01]  /*1d10*/  STG.E desc[UR10][R2.64+0x4], R5 ;  /* 0x0000040502007986 */ /* 0x000fe2000c10190a */
[----:B------:R-:W-:Y:S05]  /*1d20*/  EXIT ;  /* 0x000000000000794d */ /* 0x000fea0003800000 */
.L_x_11:
[----:B------:R-:W-:-:S00]  /*1d30*/  BRA `(.L_x_11) ;  /* 0xfffffffc00fc7947 */ /* 0x000fc0000383ffff */
[----:B------:R-:W-:-:S00]  /*1d40*/  NOP ;  /* 0x0000000000007918 */ /* 0x000fc00000000000 */
        /* <DEDUP_REMOVED lines=11> */
.L_x_12:


//--------------------- .nv.shared._Z8md5_calcPcPjij --------------------------
	.section	.nv.shared._Z8md5_calcPcPjij,"aw",@nobits
	.sectionflags	@""
	.align	16
	.zero		1024


//--------------------- .nv.shared.reserved.0     --------------------------
	.section	.nv.shared.reserved.0,"aw",@nobits
	.weak		__nv_reservedSMEM_offset_0_alias
	.size		__nv_reservedSMEM_offset_0_alias, 0, 64
	.other		__nv_reservedSMEM_offset_0_alias,@"STO_CUDA_RESERVED_SHARED STV_DEFAULT"
__nv_reservedSMEM_offset_0_alias:
	.zero		0
	.zero		64


//--------------------- .nv.constant0._Z8md5_calcPcPjij --------------------------
	.section	.nv.constant0._Z8md5_calcPcPjij,"a",@progbits
	.sectionflags	@""
	.align	4
.nv.constant0._Z8md5_calcPcPjij:
	.zero		920


//--------------------- SYMBOLS --------------------------

	.type		.nv.reservedSmem.offset0,@object
	.size		.nv.reservedSmem.offset0,0x4
	.type		.nv.reservedSmem.cap,@object
	.size		.nv.reservedSmem.cap,0x4
